// auto-generated by cutlass_sweep.gemm — config: {"arch": "sm_90", "cluster_m": 4, "cluster_n": 1, "dtype": "int8", "dtype_b": "int8", "layout": "nt", "stages": 0, "tile_k": 32, "tile_m": 128, "tile_n": 128}
#include "cutlass/cutlass.h"
#include "cutlass/gemm/collective/collective_builder.hpp"
#include "cutlass/gemm/device/gemm_universal_adapter.h"
#include "cutlass/gemm/kernel/gemm_universal.hpp"
#include "cutlass/epilogue/collective/collective_builder.hpp"

using ElemA = int8_t;
using ElemB = int8_t;
using ElemCD = int8_t;
using Acc  = int32_t;
using TileShape    = cute::Shape<cute::_128, cute::_128, cute::_32>;
using ClusterShape = cute::Shape<cute::_4, cute::_1, cute::_1>;

using CollectiveEpilogue = typename cutlass::epilogue::collective::CollectiveBuilder<
    cutlass::arch::Sm90, cutlass::arch::OpClassTensorOp,
    TileShape, ClusterShape,
    cutlass::epilogue::collective::EpilogueTileAuto,
    Acc, Acc,
    ElemCD, cutlass::layout::RowMajor, 128 / cutlass::sizeof_bits<ElemCD>::value,
    ElemCD, cutlass::layout::RowMajor, 128 / cutlass::sizeof_bits<ElemCD>::value,
    cutlass::epilogue::collective::EpilogueScheduleAuto
  >::CollectiveOp;

using CollectiveMainloop = typename cutlass::gemm::collective::CollectiveBuilder<
    cutlass::arch::Sm90, cutlass::arch::OpClassTensorOp,
    ElemA, cutlass::layout::RowMajor, 128 / cutlass::sizeof_bits<ElemA>::value,
    ElemB, cutlass::layout::ColumnMajor, 128 / cutlass::sizeof_bits<ElemB>::value,
    Acc,
    TileShape, ClusterShape,
    cutlass::gemm::collective::StageCountAutoCarveout<static_cast<int>(sizeof(typename CollectiveEpilogue::SharedStorage))>,
    cutlass::gemm::collective::KernelScheduleAuto
  >::CollectiveOp;

using GemmKernel = cutlass::gemm::kernel::GemmUniversal<
    cute::Shape<int,int,int,int>,
    CollectiveMainloop,
    CollectiveEpilogue
>;
using Gemm = cutlass::gemm::device::GemmUniversalAdapter<GemmKernel>;

// Force the device kernel symbol into the cubin without needing a host main.
auto* _anchor = &cutlass::device_kernel<GemmKernel>;


// ===== COMPILED SASS (sm_90a) =====

	.target	sm_90a

	.elftype	@"ET_EXEC"


//--------------------- .note.nv.tkinfo           --------------------------
	.section	.note.nv.tkinfo,"",@"SHT_NOTE"
	.sectionflags	@"SHF_NOTE_NV_TKINFO"
	.tkinfo
        /*0018*/ 	.word	0x00000002
        /*0030*/ 	.string	""
        /*0030*/ 	.string	"ptxas"
        /*0030*/ 	.string	"Cuda compilation tools, release 13.0, V13.0.88"
        /*0030*/ 	.string	"Build cuda_13.0.r13.0/compiler.36424714_0"
        /*0030*/ 	.string	"-arch sm_90a -m 64 "



//--------------------- .note.nv.cuinfo           --------------------------
	.section	.note.nv.cuinfo,"",@"SHT_NOTE"
	.sectionflags	@"SHF_NOTE_NV_CUINFO"
        /*0018*/ 	.short	0x0002
        /*001a*/ 	.short	0x005a
        /*001c*/ 	.short	0x0082
	.zero		2


//--------------------- .nv.info                  --------------------------
	.section	.nv.info,"",@"SHT_CUDA_INFO"
	.align	4


	//----- nvinfo : EIATTR_REGCOUNT
	.align		4
        /*0000*/ 	.byte	0x04, 0x2f
        /*0002*/ 	.short	(.L_15 - .L_14)
	.align		4
.L_14:
        /*0004*/ 	.word	index@(_ZN7cutlass13device_kernelINS_4gemm6kernel13GemmUniversalIN4cute5tupleIJiiiiEEENS1_10collective13CollectiveMmaINS1_34MainloopSm90TmaGmmaWarpSpecializedILi28ENS5_IJNS4_1CILi4EEENSA_ILi1EEESC_EEENS1_35KernelTmaWarpSpecializedCooperativeEEENS5_IJNSA_ILi128EEESG_NSA_ILi32EEEEEEaNS5_IJlSC_lEEEaSJ_NS4_8TiledMMAINS4_8MMA_AtomIJNS4_4SM904GMMA27MMA_64x128x32_S32S8S8_SS_TNEEEENS4_6LayoutINS5_IJNSA_ILi2EEESC_SC_EEENS5_IJSC_NSA_ILi0EEEST_EEEEENS5_IJNS4_10UnderscoreESW_SW_EEEEENS4_13SM90_TMA_LOADENS4_14ComposedLayoutINS4_7SwizzleILi1ELi4ELi3EEENS4_18smem_ptr_flag_bitsILi8EEENSQ_INS5_IJNSA_ILi8EEESH_EEENS5_IJSH_SC_EEEEEEEvNS4_8identityENS4_23SM90_TMA_LOAD_MULTICASTES19_vS1A_EENS_8epilogue10collective6detail29Sm90TmaWarpSpecializedAdapterINS1E_15DefaultEpilogueIaSJ_SJ_NS1D_6thread17LinearCombinationIaLi1EiiLNS1I_9ScaleType4KindE0ELNS_15FloatRoundStyleE2EaEENS1_15EpilogueDefaultEEEEEvvEEEEvNT_6ParamsE)
        /*0008*/ 	.word	0x000000a8


	//----- nvinfo : EIATTR_FRAME_SIZE
	.align		4
.L_15:
        /*000c*/ 	.byte	0x04, 0x11
        /*000e*/ 	.short	(.L_17 - .L_16)
	.align		4
.L_16:
        /*0010*/ 	.word	index@(_ZN7cutlass13device_kernelINS_4gemm6kernel13GemmUniversalIN4cute5tupleIJiiiiEEENS1_10collective13CollectiveMmaINS1_34MainloopSm90TmaGmmaWarpSpecializedILi28ENS5_IJNS4_1CILi4EEENSA_ILi1EEESC_EEENS1_35KernelTmaWarpSpecializedCooperativeEEENS5_IJNSA_ILi128EEESG_NSA_ILi32EEEEEEaNS5_IJlSC_lEEEaSJ_NS4_8TiledMMAINS4_8MMA_AtomIJNS4_4SM904GMMA27MMA_64x128x32_S32S8S8_SS_TNEEEENS4_6LayoutINS5_IJNSA_ILi2EEESC_SC_EEENS5_IJSC_NSA_ILi0EEEST_EEEEENS5_IJNS4_10UnderscoreESW_SW_EEEEENS4_13SM90_TMA_LOADENS4_14ComposedLayoutINS4_7SwizzleILi1ELi4ELi3EEENS4_18smem_ptr_flag_bitsILi8EEENSQ_INS5_IJNSA_ILi8EEESH_EEENS5_IJSH_SC_EEEEEEEvNS4_8identityENS4_23SM90_TMA_LOAD_MULTICASTES19_vS1A_EENS_8epilogue10collective6detail29Sm90TmaWarpSpecializedAdapterINS1E_15DefaultEpilogueIaSJ_SJ_NS1D_6thread17LinearCombinationIaLi1EiiLNS1I_9ScaleType4KindE0ELNS_15FloatRoundStyleE2EaEENS1_15EpilogueDefaultEEEEEvvEEEEvNT_6ParamsE)
        /*0014*/ 	.word	0x00000000


	//----- nvinfo : EIATTR_MIN_STACK_SIZE
	.align		4
.L_17:
        /*0018*/ 	.byte	0x04, 0x12
        /*001a*/ 	.short	(.L_19 - .L_18)
	.align		4
.L_18:
        /*001c*/ 	.word	index@(_ZN7cutlass13device_kernelINS_4gemm6kernel13GemmUniversalIN4cute5tupleIJiiiiEEENS1_10collective13CollectiveMmaINS1_34MainloopSm90TmaGmmaWarpSpecializedILi28ENS5_IJNS4_1CILi4EEENSA_ILi1EEESC_EEENS1_35KernelTmaWarpSpecializedCooperativeEEENS5_IJNSA_ILi128EEESG_NSA_ILi32EEEEEEaNS5_IJlSC_lEEEaSJ_NS4_8TiledMMAINS4_8MMA_AtomIJNS4_4SM904GMMA27MMA_64x128x32_S32S8S8_SS_TNEEEENS4_6LayoutINS5_IJNSA_ILi2EEESC_SC_EEENS5_IJSC_NSA_ILi0EEEST_EEEEENS5_IJNS4_10UnderscoreESW_SW_EEEEENS4_13SM90_TMA_LOADENS4_14ComposedLayoutINS4_7SwizzleILi1ELi4ELi3EEENS4_18smem_ptr_flag_bitsILi8EEENSQ_INS5_IJNSA_ILi8EEESH_EEENS5_IJSH_SC_EEEEEEEvNS4_8identityENS4_23SM90_TMA_LOAD_MULTICASTES19_vS1A_EENS_8epilogue10collective6detail29Sm90TmaWarpSpecializedAdapterINS1E_15DefaultEpilogueIaSJ_SJ_NS1D_6thread17LinearCombinationIaLi1EiiLNS1I_9ScaleType4KindE0ELNS_15FloatRoundStyleE2EaEENS1_15EpilogueDefaultEEEEEvvEEEEvNT_6ParamsE)
        /*0020*/ 	.word	0x00000000
.L_19:


//--------------------- .nv.compat                --------------------------
	.section	.nv.compat,"",@"SHT_CUDA_COMPAT_INFO"
	.align	4
        /*0000*/ 	.byte	0x02, 0x09, 0x01, 0x00, 0x02, 0x02, 0x04, 0x00, 0x02, 0x05, 0x05, 0x00, 0x03, 0x07, 0x01, 0x01
        /*0010*/ 	.byte	0x02, 0x03, 0x01, 0x00, 0x02, 0x06, 0x01, 0x00, 0x04, 0x0b, 0x08, 0x00, 0x00, 0x00, 0x00, 0x00
        /*0020*/ 	.byte	0x00, 0x00, 0x00, 0x00


//--------------------- .nv.info._ZN7cutlass13device_kernelINS_4gemm6kernel13GemmUniversalIN4cute5tupleIJiiiiEEENS1_10collective13CollectiveMmaINS1_34MainloopSm90TmaGmmaWarpSpecializedILi28ENS5_IJNS4_1CILi4EEENSA_ILi1EEESC_EEENS1_35KernelTmaWarpSpecializedCooperativeEEENS5_IJNSA_ILi128EEESG_NSA_ILi32EEEEEEaNS5_IJlSC_lEEEaSJ_NS4_8TiledMMAINS4_8MMA_AtomIJNS4_4SM904GMMA27MMA_64x128x32_S32S8S8_SS_TNEEEENS4_6LayoutINS5_IJNSA_ILi2EEESC_SC_EEENS5_IJSC_NSA_ILi0EEEST_EEEEENS5_IJNS4_10UnderscoreESW_SW_EEEEENS4_13SM90_TMA_LOADENS4_14ComposedLayoutINS4_7SwizzleILi1ELi4ELi3EEENS4_18smem_ptr_flag_bitsILi8EEENSQ_INS5_IJNSA_ILi8EEESH_EEENS5_IJSH_SC_EEEEEEEvNS4_8identityENS4_23SM90_TMA_LOAD_MULTICASTES19_vS1A_EENS_8epilogue10collective6detail29Sm90TmaWarpSpecializedAdapterINS1E_15DefaultEpilogueIaSJ_SJ_NS1D_6thread17LinearCombinationIaLi1EiiLNS1I_9ScaleType4KindE0ELNS_15FloatRoundStyleE2EaEENS1_15EpilogueDefaultEEEEEvvEEEEvNT_6ParamsE --------------------------
	.section	.nv.info._ZN7cutlass13device_kernelINS_4gemm6kernel13GemmUniversalIN4cute5tupleIJiiiiEEENS1_10collective13CollectiveMmaINS1_34MainloopSm90TmaGmmaWarpSpecializedILi28ENS5_IJNS4_1CILi4EEENSA_ILi1EEESC_EEENS1_35KernelTmaWarpSpecializedCooperativeEEENS5_IJNSA_ILi128EEESG_NSA_ILi32EEEEEEaNS5_IJlSC_lEEEaSJ_NS4_8TiledMMAINS4_8MMA_AtomIJNS4_4SM904GMMA27MMA_64x128x32_S32S8S8_SS_TNEEEENS4_6LayoutINS5_IJNSA_ILi2EEESC_SC_EEENS5_IJSC_NSA_ILi0EEEST_EEEEENS5_IJNS4_10UnderscoreESW_SW_EEEEENS4_13SM90_TMA_LOADENS4_14ComposedLayoutINS4_7SwizzleILi1ELi4ELi3EEENS4_18smem_ptr_flag_bitsILi8EEENSQ_INS5_IJNSA_ILi8EEESH_EEENS5_IJSH_SC_EEEEEEEvNS4_8identityENS4_23SM90_TMA_LOAD_MULTICASTES19_vS1A_EENS_8epilogue10collective6detail29Sm90TmaWarpSpecializedAdapterINS1E_15DefaultEpilogueIaSJ_SJ_NS1D_6thread17LinearCombinationIaLi1EiiLNS1I_9ScaleType4KindE0ELNS_15FloatRoundStyleE2EaEENS1_15EpilogueDefaultEEEEEvvEEEEvNT_6ParamsE,"",@"SHT_CUDA_INFO"
	.sectionflags	@""
	.align	4


	//----- nvinfo : EIATTR_CUDA_API_VERSION
	.align		4
        /*0000*/ 	.byte	0x04, 0x37
        /*0002*/ 	.short	(.L_21 - .L_20)
.L_20:
        /*0004*/ 	.word	0x00000082


	//----- nvinfo : EIATTR_KPARAM_INFO
	.align		4
.L_21:
        /*0008*/ 	.byte	0x04, 0x17
        /*000a*/ 	.short	(.L_23 - .L_22)
.L_22:
        /*000c*/ 	.word	0x00000000
        /*0010*/ 	.short	0x0000
        /*0012*/ 	.short	0x0070
        /*0014*/ 	.byte	0x00, 0xf0, 0x01, 0x10


	//----- nvinfo : EIATTR_SPARSE_MMA_MASK
	.align		4
.L_23:
        /*0018*/ 	.byte	0x03, 0x50
        /*001a*/ 	.short	0x0000


	//----- nvinfo : EIATTR_MAXREG_COUNT
	.align		4
        /*001c*/ 	.byte	0x03, 0x1b
        /*001e*/ 	.short	0x00a8


	//----- nvinfo : EIATTR_NUM_BARRIERS
	.align		4
        /*0020*/ 	.byte	0x02, 0x4c
        /*0022*/ 	.byte	0x01
	.zero		1


	//----- nvinfo : EIATTR_EXTERNS
	.align		4
        /*0024*/ 	.byte	0x04, 0x0f
        /*0026*/ 	.short	(.L_25 - .L_24)


	//   ....[0]....
	.align		4
.L_24:
        /*0028*/ 	.word	index@(__assertfail)


	//----- nvinfo : EIATTR_MERCURY_ISA_VERSION
	.align		4
.L_25:
        /*002c*/ 	.byte	0x03, 0x5f
        /*002e*/ 	.short	0x0101


	//----- nvinfo : EIATTR_INT_WARP_WIDE_INSTR_OFFSETS
	.align		4
        /*0030*/ 	.byte	0x04, 0x31
        /*0032*/ 	.short	(.L_27 - .L_26)


	//   ....[0]....
.L_26:
        /*0034*/ 	.word	0x00000810


	//   ....[1]....
        /*0038*/ 	.word	0x00000830


	//   ....[2]....
        /*003c*/ 	.word	0x000009e0


	//   ....[3]....
        /*0040*/ 	.word	0x00001f30


	//----- nvinfo : EIATTR_COOP_GROUP_MASK_REGIDS
	.align		4
.L_27:
        /*0044*/ 	.byte	0x04, 0x29
        /*0046*/ 	.short	(.L_29 - .L_28)


	//   ....[0]....
.L_28:
        /*0048*/ 	.word	0xffffffff


	//   ....[1]....
        /*004c*/ 	.word	0xffffffff


	//   ....[2]....
        /*0050*/ 	.word	0xffffffff


	//   ....[3]....
        /*0054*/ 	.word	0xffffffff


	//   ....[4]....
        /*0058*/ 	.word	0xffffffff


	//   ....[5]....
        /*005c*/ 	.word	0xffffffff


	//----- nvinfo : EIATTR_COOP_GROUP_INSTR_OFFSETS
	.align		4
.L_29:
        /*0060*/ 	.byte	0x04, 0x28
        /*0062*/ 	.short	(.L_31 - .L_30)


	//   ....[0]....
.L_30:
        /*0064*/ 	.word	0x00000060


	//   ....[1]....
        /*0068*/ 	.word	0x00000070


	//   ....[2]....
        /*006c*/ 	.word	0x00000130


	//   ....[3]....
        /*0070*/ 	.word	0x00000630


	//   ....[4]....
        /*0074*/ 	.word	0x00000b50


	//   ....[5]....
        /*0078*/ 	.word	0x00001780


	//----- nvinfo : EIATTR_REG_RECONFIG
	.align		4
.L_31:
        /*007c*/ 	.byte	0x01, 0x54
	.zero		2


	//----- nvinfo : EIATTR_SYSCALL_OFFSETS
	.align		4
        /*0080*/ 	.byte	0x04, 0x46
        /*0082*/ 	.short	(.L_33 - .L_32)


	//   ....[0]....
.L_32:
        /*0084*/ 	.word	0x00001970


	//----- nvinfo : EIATTR_MBARRIER_INSTR_OFFSETS
	.align		4
.L_33:
        /*0088*/ 	.byte	0x04, 0x39
        /*008a*/ 	.short	(.L_35 - .L_34)


	//   ....[0]....
.L_34:
        /*008c*/ 	.word	0x00000270
        /*0090*/ 	.word	0x000000ff
        /*0094*/ 	.word	0x00000000
        /*0098*/ 	.short	0x0100
        /*009a*/ 	.byte	0x08
	.zero		1


	//   ....[1]....
        /*009c*/ 	.word	0x00000280
        /*00a0*/ 	.word	0x000000ff
        /*00a4*/ 	.word	0x000000e0
        /*00a8*/ 	.short	0x0100
        /*00aa*/ 	.byte	0x08
	.zero		1


	//   ....[2]....
        /*00ac*/ 	.word	0x00000290
        /*00b0*/ 	.word	0x000000ff
        /*00b4*/ 	.word	0x00000008
        /*00b8*/ 	.short	0x0100
        /*00ba*/ 	.byte	0x08
	.zero		1


	//   ....[3]....
        /*00bc*/ 	.word	0x000002a0
        /*00c0*/ 	.word	0x000000ff
        /*00c4*/ 	.word	0x000000e8
        /*00c8*/ 	.short	0x0100
        /*00ca*/ 	.byte	0x08
	.zero		1


	//   ....[4]....
        /*00cc*/ 	.word	0x000002b0
        /*00d0*/ 	.word	0x000000ff
        /*00d4*/ 	.word	0x00000010
        /*00d8*/ 	.short	0x0100
        /*00da*/ 	.byte	0x08
	.zero		1


	//   ....[5]....
        /*00dc*/ 	.word	0x000002c0
        /*00e0*/ 	.word	0x000000ff
        /*00e4*/ 	.word	0x000000f0
        /*00e8*/ 	.short	0x0100
        /*00ea*/ 	.byte	0x08
	.zero		1


	//   ....[6]....
        /*00ec*/ 	.word	0x000002d0
        /*00f0*/ 	.word	0x000000ff
        /*00f4*/ 	.word	0x00000018
        /*00f8*/ 	.short	0x0100
        /*00fa*/ 	.byte	0x08
	.zero		1


	//   ....[7]....
        /*00fc*/ 	.word	0x000002e0
        /*0100*/ 	.word	0x000000ff
        /*0104*/ 	.word	0x000000f8
        /*0108*/ 	.short	0x0100
        /*010a*/ 	.byte	0x08
	.zero		1


	//   ....[8]....
        /*010c*/ 	.word	0x000002f0
        /*0110*/ 	.word	0x000000ff
        /*0114*/ 	.word	0x00000020
        /*0118*/ 	.short	0x0100
        /*011a*/ 	.byte	0x08
	.zero		1


	//   ....[9]....
        /*011c*/ 	.word	0x00000300
        /*0120*/ 	.word	0x000000ff
        /*0124*/ 	.word	0x00000100
        /*0128*/ 	.short	0x0100
        /*012a*/ 	.byte	0x08
	.zero		1


	//   ....[10]....
        /*012c*/ 	.word	0x00000310
        /*0130*/ 	.word	0x000000ff
        /*0134*/ 	.word	0x00000028
        /*0138*/ 	.short	0x0100
        /*013a*/ 	.byte	0x08
	.zero		1


	//   ....[11]....
        /*013c*/ 	.word	0x00000320
        /*0140*/ 	.word	0x000000ff
        /*0144*/ 	.word	0x00000108
        /*0148*/ 	.short	0x0100
        /*014a*/ 	.byte	0x08
	.zero		1


	//   ....[12]....
        /*014c*/ 	.word	0x00000330
        /*0150*/ 	.word	0x000000ff
        /*0154*/ 	.word	0x00000030
        /*0158*/ 	.short	0x0100
        /*015a*/ 	.byte	0x08
	.zero		1


	//   ....[13]....
        /*015c*/ 	.word	0x00000340
        /*0160*/ 	.word	0x000000ff
        /*0164*/ 	.word	0x00000110
        /*0168*/ 	.short	0x0100
        /*016a*/ 	.byte	0x08
	.zero		1


	//   ....[14]....
        /*016c*/ 	.word	0x00000350
        /*0170*/ 	.word	0x000000ff
        /*0174*/ 	.word	0x00000038
        /*0178*/ 	.short	0x0100
        /*017a*/ 	.byte	0x08
	.zero		1


	//   ....[15]....
        /*017c*/ 	.word	0x00000360
        /*0180*/ 	.word	0x000000ff
        /*0184*/ 	.word	0x00000118
        /*0188*/ 	.short	0x0100
        /*018a*/ 	.byte	0x08
	.zero		1


	//   ....[16]....
        /*018c*/ 	.word	0x00000370
        /*0190*/ 	.word	0x000000ff
        /*0194*/ 	.word	0x00000040
        /*0198*/ 	.short	0x0100
        /*019a*/ 	.byte	0x08
	.zero		1


	//   ....[17]....
        /*019c*/ 	.word	0x00000380
        /*01a0*/ 	.word	0x000000ff
        /*01a4*/ 	.word	0x00000120
        /*01a8*/ 	.short	0x0100
        /*01aa*/ 	.byte	0x08
	.zero		1


	//   ....[18]....
        /*01ac*/ 	.word	0x00000390
        /*01b0*/ 	.word	0x000000ff
        /*01b4*/ 	.word	0x00000048
        /*01b8*/ 	.short	0x0100
        /*01ba*/ 	.byte	0x08
	.zero		1


	//   ....[19]....
        /*01bc*/ 	.word	0x000003a0
        /*01c0*/ 	.word	0x000000ff
        /*01c4*/ 	.word	0x00000128
        /*01c8*/ 	.short	0x0100
        /*01ca*/ 	.byte	0x08
	.zero		1


	//   ....[20]....
        /*01cc*/ 	.word	0x000003b0
        /*01d0*/ 	.word	0x000000ff
        /*01d4*/ 	.word	0x00000050
        /*01d8*/ 	.short	0x0100
        /*01da*/ 	.byte	0x08
	.zero		1


	//   ....[21]....
        /*01dc*/ 	.word	0x000003c0
        /*01e0*/ 	.word	0x000000ff
        /*01e4*/ 	.word	0x00000130
        /*01e8*/ 	.short	0x0100
        /*01ea*/ 	.byte	0x08
	.zero		1


	//   ....[22]....
        /*01ec*/ 	.word	0x000003d0
        /*01f0*/ 	.word	0x000000ff
        /*01f4*/ 	.word	0x00000058
        /*01f8*/ 	.short	0x0100
        /*01fa*/ 	.byte	0x08
	.zero		1


	//   ....[23]....
        /*01fc*/ 	.word	0x000003e0
        /*0200*/ 	.word	0x000000ff
        /*0204*/ 	.word	0x00000138
        /*0208*/ 	.short	0x0100
        /*020a*/ 	.byte	0x08
	.zero		1


	//   ....[24]....
        /*020c*/ 	.word	0x000003f0
        /*0210*/ 	.word	0x000000ff
        /*0214*/ 	.word	0x00000060
        /*0218*/ 	.short	0x0100
        /*021a*/ 	.byte	0x08
	.zero		1


	//   ....[25]....
        /*021c*/ 	.word	0x00000400
        /*0220*/ 	.word	0x000000ff
        /*0224*/ 	.word	0x00000140
        /*0228*/ 	.short	0x0100
        /*022a*/ 	.byte	0x08
	.zero		1


	//   ....[26]....
        /*022c*/ 	.word	0x00000410
        /*0230*/ 	.word	0x000000ff
        /*0234*/ 	.word	0x00000068
        /*0238*/ 	.short	0x0100
        /*023a*/ 	.byte	0x08
	.zero		1


	//   ....[27]....
        /*023c*/ 	.word	0x00000420
        /*0240*/ 	.word	0x000000ff
        /*0244*/ 	.word	0x00000148
        /*0248*/ 	.short	0x0100
        /*024a*/ 	.byte	0x08
	.zero		1


	//   ....[28]....
        /*024c*/ 	.word	0x00000430
        /*0250*/ 	.word	0x000000ff
        /*0254*/ 	.word	0x00000070
        /*0258*/ 	.short	0x0100
        /*025a*/ 	.byte	0x08
	.zero		1


	//   ....[29]....
        /*025c*/ 	.word	0x00000440
        /*0260*/ 	.word	0x000000ff
        /*0264*/ 	.word	0x00000150
        /*0268*/ 	.short	0x0100
        /*026a*/ 	.byte	0x08
	.zero		1


	//   ....[30]....
        /*026c*/ 	.word	0x00000450
        /*0270*/ 	.word	0x000000ff
        /*0274*/ 	.word	0x00000078
        /*0278*/ 	.short	0x0100
        /*027a*/ 	.byte	0x08
	.zero		1


	//   ....[31]....
        /*027c*/ 	.word	0x00000460
        /*0280*/ 	.word	0x000000ff
        /*0284*/ 	.word	0x00000158
        /*0288*/ 	.short	0x0100
        /*028a*/ 	.byte	0x08
	.zero		1


	//   ....[32]....
        /*028c*/ 	.word	0x00000470
        /*0290*/ 	.word	0x000000ff
        /*0294*/ 	.word	0x00000080
        /*0298*/ 	.short	0x0100
        /*029a*/ 	.byte	0x08
	.zero		1


	//   ....[33]....
        /*029c*/ 	.word	0x00000480
        /*02a0*/ 	.word	0x000000ff
        /*02a4*/ 	.word	0x00000160
        /*02a8*/ 	.short	0x0100
        /*02aa*/ 	.byte	0x08
	.zero		1


	//   ....[34]....
        /*02ac*/ 	.word	0x00000490
        /*02b0*/ 	.word	0x000000ff
        /*02b4*/ 	.word	0x00000088
        /*02b8*/ 	.short	0x0100
        /*02ba*/ 	.byte	0x08
	.zero		1


	//   ....[35]....
        /*02bc*/ 	.word	0x000004a0
        /*02c0*/ 	.word	0x000000ff
        /*02c4*/ 	.word	0x00000168
        /*02c8*/ 	.short	0x0100
        /*02ca*/ 	.byte	0x08
	.zero		1


	//   ....[36]....
        /*02cc*/ 	.word	0x000004b0
        /*02d0*/ 	.word	0x000000ff
        /*02d4*/ 	.word	0x00000090
        /*02d8*/ 	.short	0x0100
        /*02da*/ 	.byte	0x08
	.zero		1


	//   ....[37]....
        /*02dc*/ 	.word	0x000004c0
        /*02e0*/ 	.word	0x000000ff
        /*02e4*/ 	.word	0x00000170
        /*02e8*/ 	.short	0x0100
        /*02ea*/ 	.byte	0x08
	.zero		1


	//   ....[38]....
        /*02ec*/ 	.word	0x000004d0
        /*02f0*/ 	.word	0x000000ff
        /*02f4*/ 	.word	0x00000098
        /*02f8*/ 	.short	0x0100
        /*02fa*/ 	.byte	0x08
	.zero		1


	//   ....[39]....
        /*02fc*/ 	.word	0x000004e0
        /*0300*/ 	.word	0x000000ff
        /*0304*/ 	.word	0x00000178
        /*0308*/ 	.short	0x0100
        /*030a*/ 	.byte	0x08
	.zero		1


	//   ....[40]....
        /*030c*/ 	.word	0x000004f0
        /*0310*/ 	.word	0x000000ff
        /*0314*/ 	.word	0x000000a0
        /*0318*/ 	.short	0x0100
        /*031a*/ 	.byte	0x08
	.zero		1


	//   ....[41]....
        /*031c*/ 	.word	0x00000500
        /*0320*/ 	.word	0x000000ff
        /*0324*/ 	.word	0x00000180
        /*0328*/ 	.short	0x0100
        /*032a*/ 	.byte	0x08
	.zero		1


	//   ....[42]....
        /*032c*/ 	.word	0x00000510
        /*0330*/ 	.word	0x000000ff
        /*0334*/ 	.word	0x000000a8
        /*0338*/ 	.short	0x0100
        /*033a*/ 	.byte	0x08
	.zero		1


	//   ....[43]....
        /*033c*/ 	.word	0x00000520
        /*0340*/ 	.word	0x000000ff
        /*0344*/ 	.word	0x00000188
        /*0348*/ 	.short	0x0100
        /*034a*/ 	.byte	0x08
	.zero		1


	//   ....[44]....
        /*034c*/ 	.word	0x00000530
        /*0350*/ 	.word	0x000000ff
        /*0354*/ 	.word	0x000000b0
        /*0358*/ 	.short	0x0100
        /*035a*/ 	.byte	0x08
	.zero		1


	//   ....[45]....
        /*035c*/ 	.word	0x00000540
        /*0360*/ 	.word	0x000000ff
        /*0364*/ 	.word	0x00000190
        /*0368*/ 	.short	0x0100
        /*036a*/ 	.byte	0x08
	.zero		1


	//   ....[46]....
        /*036c*/ 	.word	0x00000550
        /*0370*/ 	.word	0x000000ff
        /*0374*/ 	.word	0x000000b8
        /*0378*/ 	.short	0x0100
        /*037a*/ 	.byte	0x08
	.zero		1


	//   ....[47]....
        /*037c*/ 	.word	0x00000560
        /*0380*/ 	.word	0x000000ff
        /*0384*/ 	.word	0x00000198
        /*0388*/ 	.short	0x0100
        /*038a*/ 	.byte	0x08
	.zero		1


	//   ....[48]....
        /*038c*/ 	.word	0x00000570
        /*0390*/ 	.word	0x000000ff
        /*0394*/ 	.word	0x000000c0
        /*0398*/ 	.short	0x0100
        /*039a*/ 	.byte	0x08
	.zero		1


	//   ....[49]....
        /*039c*/ 	.word	0x00000580
        /*03a0*/ 	.word	0x000000ff
        /*03a4*/ 	.word	0x000001a0
        /*03a8*/ 	.short	0x0100
        /*03aa*/ 	.byte	0x08
	.zero		1


	//   ....[50]....
        /*03ac*/ 	.word	0x00000590
        /*03b0*/ 	.word	0x000000ff
        /*03b4*/ 	.word	0x000000c8
        /*03b8*/ 	.short	0x0100
        /*03ba*/ 	.byte	0x08
	.zero		1


	//   ....[51]....
        /*03bc*/ 	.word	0x000005a0
        /*03c0*/ 	.word	0x000000ff
        /*03c4*/ 	.word	0x000001a8
        /*03c8*/ 	.short	0x0100
        /*03ca*/ 	.byte	0x08
	.zero		1


	//   ....[52]....
        /*03cc*/ 	.word	0x000005b0
        /*03d0*/ 	.word	0x000000ff
        /*03d4*/ 	.word	0x000000d0
        /*03d8*/ 	.short	0x0100
        /*03da*/ 	.byte	0x08
	.zero		1


	//   ....[53]....
        /*03dc*/ 	.word	0x000005c0
        /*03e0*/ 	.word	0x000000ff
        /*03e4*/ 	.word	0x000001b0
        /*03e8*/ 	.short	0x0100
        /*03ea*/ 	.byte	0x08
	.zero		1


	//   ....[54]....
        /*03ec*/ 	.word	0x000005d0
        /*03f0*/ 	.word	0x000000ff
        /*03f4*/ 	.word	0x000000d8
        /*03f8*/ 	.short	0x0100
        /*03fa*/ 	.byte	0x08
	.zero		1


	//   ....[55]....
        /*03fc*/ 	.word	0x000005e0
        /*0400*/ 	.word	0x000000ff
        /*0404*/ 	.word	0x000001b8
        /*0408*/ 	.short	0x0100
        /*040a*/ 	.byte	0x08
	.zero		1


	//   ....[56]....
        /*040c*/ 	.word	0x00000a60
        /*0410*/ 	.word	0x000000ff
        /*0414*/ 	.word	0x000001d0
        /*0418*/ 	.short	0x0100
        /*041a*/ 	.byte	0x06
	.zero		1


	//   ....[57]....
        /*041c*/ 	.word	0x00000b00
        /*0420*/ 	.word	0x000000ff
        /*0424*/ 	.word	0x000001d8
        /*0428*/ 	.short	0x0100
        /*042a*/ 	.byte	0x06
	.zero		1


	//   ....[58]....
        /*042c*/ 	.word	0x00001a40
        /*0430*/ 	.word	0x00000003
        /*0434*/ 	.word	0x00000000
        /*0438*/ 	.short	0x010a
        /*043a*/ 	.byte	0x3f
	.zero		1


	//   ....[59]....
        /*043c*/ 	.word	0x00001aa0
        /*0440*/ 	.word	0x00000003
        /*0444*/ 	.word	0x00000000
        /*0448*/ 	.short	0x010a
        /*044a*/ 	.byte	0x3f
	.zero		1


	//   ....[60]....
        /*044c*/ 	.word	0x00001cb0
        /*0450*/ 	.word	0x00000005
        /*0454*/ 	.word	0x00000000
        /*0458*/ 	.short	0x010a
        /*045a*/ 	.byte	0x3f
	.zero		1


	//   ....[61]....
        /*045c*/ 	.word	0x00001cf0
        /*0460*/ 	.word	0x00000005
        /*0464*/ 	.word	0x00000000
        /*0468*/ 	.short	0x010a
        /*046a*/ 	.byte	0x3f
	.zero		1


	//   ....[62]....
        /*046c*/ 	.word	0x00001de0
        /*0470*/ 	.word	0x00000004
        /*0474*/ 	.word	0x00000000
        /*0478*/ 	.short	0x0101
        /*047a*/ 	.byte	0x3f
	.zero		1


	//   ....[63]....
        /*047c*/ 	.word	0x00001fd0
        /*0480*/ 	.word	0x00000004
        /*0484*/ 	.word	0x00000000
        /*0488*/ 	.short	0x0101
        /*048a*/ 	.byte	0x3f
	.zero		1


	//   ....[64]....
        /*048c*/ 	.word	0x000062f0
        /*0490*/ 	.word	0x00000017
        /*0494*/ 	.word	0x000000e0
        /*0498*/ 	.short	0x010a
        /*049a*/ 	.byte	0x3f
	.zero		1


	//   ....[65]....
        /*049c*/ 	.word	0x00006670
        /*04a0*/ 	.word	0x00000004
        /*04a4*/ 	.word	0x000001d8
        /*04a8*/ 	.short	0x0101
        /*04aa*/ 	.byte	0x3f
	.zero		1


	//   ....[66]....
        /*04ac*/ 	.word	0x00006dc0
        /*04b0*/ 	.word	0x00000007
        /*04b4*/ 	.word	0x00000000
        /*04b8*/ 	.short	0x010a
        /*04ba*/ 	.byte	0x3f
	.zero		1


	//   ....[67]....
        /*04bc*/ 	.word	0x00006e40
        /*04c0*/ 	.word	0x00000006
        /*04c4*/ 	.word	0x00000000
        /*04c8*/ 	.short	0x010a
        /*04ca*/ 	.byte	0x3f
	.zero		1


	//   ....[68]....
        /*04cc*/ 	.word	0x00006ed0
        /*04d0*/ 	.word	0x00000007
        /*04d4*/ 	.word	0x00000000
        /*04d8*/ 	.short	0x010a
        /*04da*/ 	.byte	0x3f
	.zero		1


	//   ....[69]....
        /*04dc*/ 	.word	0x00006f60
        /*04e0*/ 	.word	0x00000006
        /*04e4*/ 	.word	0x00000000
        /*04e8*/ 	.short	0x010a
        /*04ea*/ 	.byte	0x3f
	.zero		1


	//   ....[70]....
        /*04ec*/ 	.word	0x00006ff0
        /*04f0*/ 	.word	0x00000007
        /*04f4*/ 	.word	0x00000000
        /*04f8*/ 	.short	0x010a
        /*04fa*/ 	.byte	0x3f
	.zero		1


	//   ....[71]....
        /*04fc*/ 	.word	0x00007080
        /*0500*/ 	.word	0x00000006
        /*0504*/ 	.word	0x00000000
        /*0508*/ 	.short	0x010a
        /*050a*/ 	.byte	0x3f
	.zero		1


	//   ....[72]....
        /*050c*/ 	.word	0x00007110
        /*0510*/ 	.word	0x00000007
        /*0514*/ 	.word	0x00000000
        /*0518*/ 	.short	0x010a
        /*051a*/ 	.byte	0x3f
	.zero		1


	//   ....[73]....
        /*051c*/ 	.word	0x000071a0
        /*0520*/ 	.word	0x00000006
        /*0524*/ 	.word	0x00000000
        /*0528*/ 	.short	0x010a
        /*052a*/ 	.byte	0x3f
	.zero		1


	//   ....[74]....
        /*052c*/ 	.word	0x00007230
        /*0530*/ 	.word	0x00000007
        /*0534*/ 	.word	0x00000000
        /*0538*/ 	.short	0x010a
        /*053a*/ 	.byte	0x3f
	.zero		1


	//   ....[75]....
        /*053c*/ 	.word	0x000072c0
        /*0540*/ 	.word	0x00000006
        /*0544*/ 	.word	0x00000000
        /*0548*/ 	.short	0x010a
        /*054a*/ 	.byte	0x3f
	.zero		1


	//   ....[76]....
        /*054c*/ 	.word	0x00007350
        /*0550*/ 	.word	0x00000007
        /*0554*/ 	.word	0x00000000
        /*0558*/ 	.short	0x010a
        /*055a*/ 	.byte	0x3f
	.zero		1


	//   ....[77]....
        /*055c*/ 	.word	0x000073e0
        /*0560*/ 	.word	0x00000006
        /*0564*/ 	.word	0x00000000
        /*0568*/ 	.short	0x010a
        /*056a*/ 	.byte	0x3f
	.zero		1


	//   ....[78]....
        /*056c*/ 	.word	0x00007470
        /*0570*/ 	.word	0x00000007
        /*0574*/ 	.word	0x00000000
        /*0578*/ 	.short	0x010a
        /*057a*/ 	.byte	0x3f
	.zero		1


	//   ....[79]....
        /*057c*/ 	.word	0x00007500
        /*0580*/ 	.word	0x00000006
        /*0584*/ 	.word	0x00000000
        /*0588*/ 	.short	0x010a
        /*058a*/ 	.byte	0x3f
	.zero		1


	//   ....[80]....
        /*058c*/ 	.word	0x00007590
        /*0590*/ 	.word	0x00000007
        /*0594*/ 	.word	0x00000000
        /*0598*/ 	.short	0x010a
        /*059a*/ 	.byte	0x3f
	.zero		1


	//   ....[81]....
        /*059c*/ 	.word	0x00007620
        /*05a0*/ 	.word	0x00000006
        /*05a4*/ 	.word	0x00000000
        /*05a8*/ 	.short	0x010a
        /*05aa*/ 	.byte	0x3f
	.zero		1


	//   ....[82]....
        /*05ac*/ 	.word	0x000076b0
        /*05b0*/ 	.word	0x00000007
        /*05b4*/ 	.word	0x00000000
        /*05b8*/ 	.short	0x010a
        /*05ba*/ 	.byte	0x3f
	.zero		1


	//   ....[83]....
        /*05bc*/ 	.word	0x00007740
        /*05c0*/ 	.word	0x00000006
        /*05c4*/ 	.word	0x00000000
        /*05c8*/ 	.short	0x010a
        /*05ca*/ 	.byte	0x3f
	.zero		1


	//   ....[84]....
        /*05cc*/ 	.word	0x000077d0
        /*05d0*/ 	.word	0x00000007
        /*05d4*/ 	.word	0x00000000
        /*05d8*/ 	.short	0x010a
        /*05da*/ 	.byte	0x3f
	.zero		1


	//   ....[85]....
        /*05dc*/ 	.word	0x00007860
        /*05e0*/ 	.word	0x00000006
        /*05e4*/ 	.word	0x00000000
        /*05e8*/ 	.short	0x010a
        /*05ea*/ 	.byte	0x3f
	.zero		1


	//   ....[86]....
        /*05ec*/ 	.word	0x000078f0
        /*05f0*/ 	.word	0x00000007
        /*05f4*/ 	.word	0x00000000
        /*05f8*/ 	.short	0x010a
        /*05fa*/ 	.byte	0x3f
	.zero		1


	//   ....[87]....
        /*05fc*/ 	.word	0x00007980
        /*0600*/ 	.word	0x00000006
        /*0604*/ 	.word	0x00000000
        /*0608*/ 	.short	0x010a
        /*060a*/ 	.byte	0x3f
	.zero		1


	//   ....[88]....
        /*060c*/ 	.word	0x00007a10
        /*0610*/ 	.word	0x00000007
        /*0614*/ 	.word	0x00000000
        /*0618*/ 	.short	0x010a
        /*061a*/ 	.byte	0x3f
	.zero		1


	//   ....[89]....
        /*061c*/ 	.word	0x00007aa0
        /*0620*/ 	.word	0x00000006
        /*0624*/ 	.word	0x00000000
        /*0628*/ 	.short	0x010a
        /*062a*/ 	.byte	0x3f
	.zero		1


	//   ....[90]....
        /*062c*/ 	.word	0x00007b30
        /*0630*/ 	.word	0x00000007
        /*0634*/ 	.word	0x00000000
        /*0638*/ 	.short	0x010a
        /*063a*/ 	.byte	0x3f
	.zero		1


	//   ....[91]....
        /*063c*/ 	.word	0x00007bc0
        /*0640*/ 	.word	0x00000006
        /*0644*/ 	.word	0x00000000
        /*0648*/ 	.short	0x010a
        /*064a*/ 	.byte	0x3f
	.zero		1


	//   ....[92]....
        /*064c*/ 	.word	0x00007c50
        /*0650*/ 	.word	0x00000007
        /*0654*/ 	.word	0x00000000
        /*0658*/ 	.short	0x010a
        /*065a*/ 	.byte	0x3f
	.zero		1


	//   ....[93]....
        /*065c*/ 	.word	0x00007ce0
        /*0660*/ 	.word	0x00000005
        /*0664*/ 	.word	0x00000000
        /*0668*/ 	.short	0x010a
        /*066a*/ 	.byte	0x3f
	.zero		1


	//   ....[94]....
        /*066c*/ 	.word	0x00007d40
        /*0670*/ 	.word	0x00000003
        /*0674*/ 	.word	0x00000000
        /*0678*/ 	.short	0x010a
        /*067a*/ 	.byte	0x3f
	.zero		1


	//   ....[95]....
        /*067c*/ 	.word	0x00007d90
        /*0680*/ 	.word	0x00000005
        /*0684*/ 	.word	0x00000000
        /*0688*/ 	.short	0x010a
        /*068a*/ 	.byte	0x3f
	.zero		1


	//   ....[96]....
        /*068c*/ 	.word	0x00007e60
        /*0690*/ 	.word	0x00000017
        /*0694*/ 	.word	0x000000e0
        /*0698*/ 	.short	0x010a
        /*069a*/ 	.byte	0x3f
	.zero		1


	//   ....[97]....
        /*069c*/ 	.word	0x00007f30
        /*06a0*/ 	.word	0x00000007
        /*06a4*/ 	.word	0x00000000
        /*06a8*/ 	.short	0x010a
        /*06aa*/ 	.byte	0x3f
	.zero		1


	//   ....[98]....
        /*06ac*/ 	.word	0x00007f80
        /*06b0*/ 	.word	0x00000006
        /*06b4*/ 	.word	0x00000000
        /*06b8*/ 	.short	0x010a
        /*06ba*/ 	.byte	0x3f
	.zero		1


	//   ....[99]....
        /*06bc*/ 	.word	0x00007fd0
        /*06c0*/ 	.word	0x00000007
        /*06c4*/ 	.word	0x00000000
        /*06c8*/ 	.short	0x010a
        /*06ca*/ 	.byte	0x3f
	.zero		1


	//   ....[100]....
        /*06cc*/ 	.word	0x00008020
        /*06d0*/ 	.word	0x00000006
        /*06d4*/ 	.word	0x00000000
        /*06d8*/ 	.short	0x010a
        /*06da*/ 	.byte	0x3f
	.zero		1


	//   ....[101]....
        /*06dc*/ 	.word	0x00008070
        /*06e0*/ 	.word	0x00000007
        /*06e4*/ 	.word	0x00000000
        /*06e8*/ 	.short	0x010a
        /*06ea*/ 	.byte	0x3f
	.zero		1


	//   ....[102]....
        /*06ec*/ 	.word	0x000080c0
        /*06f0*/ 	.word	0x00000006
        /*06f4*/ 	.word	0x00000000
        /*06f8*/ 	.short	0x010a
        /*06fa*/ 	.byte	0x3f
	.zero		1


	//   ....[103]....
        /*06fc*/ 	.word	0x00008110
        /*0700*/ 	.word	0x00000007
        /*0704*/ 	.word	0x00000000
        /*0708*/ 	.short	0x010a
        /*070a*/ 	.byte	0x3f
	.zero		1


	//   ....[104]....
        /*070c*/ 	.word	0x00008160
        /*0710*/ 	.word	0x00000006
        /*0714*/ 	.word	0x00000000
        /*0718*/ 	.short	0x010a
        /*071a*/ 	.byte	0x3f
	.zero		1


	//   ....[105]....
        /*071c*/ 	.word	0x000081b0
        /*0720*/ 	.word	0x00000007
        /*0724*/ 	.word	0x00000000
        /*0728*/ 	.short	0x010a
        /*072a*/ 	.byte	0x3f
	.zero		1


	//   ....[106]....
        /*072c*/ 	.word	0x00008200
        /*0730*/ 	.word	0x00000006
        /*0734*/ 	.word	0x00000000
        /*0738*/ 	.short	0x010a
        /*073a*/ 	.byte	0x3f
	.zero		1


	//   ....[107]....
        /*073c*/ 	.word	0x00008250
        /*0740*/ 	.word	0x00000007
        /*0744*/ 	.word	0x00000000
        /*0748*/ 	.short	0x010a
        /*074a*/ 	.byte	0x3f
	.zero		1


	//   ....[108]....
        /*074c*/ 	.word	0x000082a0
        /*0750*/ 	.word	0x00000006
        /*0754*/ 	.word	0x00000000
        /*0758*/ 	.short	0x010a
        /*075a*/ 	.byte	0x3f
	.zero		1


	//   ....[109]....
        /*075c*/ 	.word	0x000082f0
        /*0760*/ 	.word	0x00000007
        /*0764*/ 	.word	0x00000000
        /*0768*/ 	.short	0x010a
        /*076a*/ 	.byte	0x3f
	.zero		1


	//   ....[110]....
        /*076c*/ 	.word	0x00008340
        /*0770*/ 	.word	0x00000006
        /*0774*/ 	.word	0x00000000
        /*0778*/ 	.short	0x010a
        /*077a*/ 	.byte	0x3f
	.zero		1


	//   ....[111]....
        /*077c*/ 	.word	0x00008390
        /*0780*/ 	.word	0x00000007
        /*0784*/ 	.word	0x00000000
        /*0788*/ 	.short	0x010a
        /*078a*/ 	.byte	0x3f
	.zero		1


	//   ....[112]....
        /*078c*/ 	.word	0x000083e0
        /*0790*/ 	.word	0x00000006
        /*0794*/ 	.word	0x00000000
        /*0798*/ 	.short	0x010a
        /*079a*/ 	.byte	0x3f
	.zero		1


	//   ....[113]....
        /*079c*/ 	.word	0x00008430
        /*07a0*/ 	.word	0x00000007
        /*07a4*/ 	.word	0x00000000
        /*07a8*/ 	.short	0x010a
        /*07aa*/ 	.byte	0x3f
	.zero		1


	//   ....[114]....
        /*07ac*/ 	.word	0x00008480
        /*07b0*/ 	.word	0x00000006
        /*07b4*/ 	.word	0x00000000
        /*07b8*/ 	.short	0x010a
        /*07ba*/ 	.byte	0x3f
	.zero		1


	//   ....[115]....
        /*07bc*/ 	.word	0x000084d0
        /*07c0*/ 	.word	0x00000007
        /*07c4*/ 	.word	0x00000000
        /*07c8*/ 	.short	0x010a
        /*07ca*/ 	.byte	0x3f
	.zero		1


	//   ....[116]....
        /*07cc*/ 	.word	0x00008520
        /*07d0*/ 	.word	0x00000006
        /*07d4*/ 	.word	0x00000000
        /*07d8*/ 	.short	0x010a
        /*07da*/ 	.byte	0x3f
	.zero		1


	//   ....[117]....
        /*07dc*/ 	.word	0x00008570
        /*07e0*/ 	.word	0x00000007
        /*07e4*/ 	.word	0x00000000
        /*07e8*/ 	.short	0x010a
        /*07ea*/ 	.byte	0x3f
	.zero		1


	//   ....[118]....
        /*07ec*/ 	.word	0x000085c0
        /*07f0*/ 	.word	0x00000006
        /*07f4*/ 	.word	0x00000000
        /*07f8*/ 	.short	0x010a
        /*07fa*/ 	.byte	0x3f
	.zero		1


	//   ....[119]....
        /*07fc*/ 	.word	0x00008610
        /*0800*/ 	.word	0x00000007
        /*0804*/ 	.word	0x00000000
        /*0808*/ 	.short	0x010a
        /*080a*/ 	.byte	0x3f
	.zero		1


	//   ....[120]....
        /*080c*/ 	.word	0x00008660
        /*0810*/ 	.word	0x00000006
        /*0814*/ 	.word	0x00000000
        /*0818*/ 	.short	0x010a
        /*081a*/ 	.byte	0x3f
	.zero		1


	//   ....[121]....
        /*081c*/ 	.word	0x000086b0
        /*0820*/ 	.word	0x00000007
        /*0824*/ 	.word	0x00000000
        /*0828*/ 	.short	0x010a
        /*082a*/ 	.byte	0x3f
	.zero		1


	//   ....[122]....
        /*082c*/ 	.word	0x00008700
        /*0830*/ 	.word	0x00000006
        /*0834*/ 	.word	0x00000000
        /*0838*/ 	.short	0x010a
        /*083a*/ 	.byte	0x3f
	.zero		1


	//   ....[123]....
        /*083c*/ 	.word	0x00008750
        /*0840*/ 	.word	0x00000007
        /*0844*/ 	.word	0x00000000
        /*0848*/ 	.short	0x010a
        /*084a*/ 	.byte	0x3f
	.zero		1


	//----- nvinfo : EIATTR_NUM_MBARRIERS
	.align		4
.L_35:
        /*084c*/ 	.byte	0x03, 0x38
        /*084e*/ 	.short	0x003a


	//----- nvinfo : EIATTR_EXIT_INSTR_OFFSETS
	.align		4
        /*0850*/ 	.byte	0x04, 0x1c
        /*0852*/ 	.short	(.L_37 - .L_36)


	//   ....[0]....
.L_36:
        /*0854*/ 	.word	0x00000d20


	//   ....[1]....
        /*0858*/ 	.word	0x00001540


	//   ....[2]....
        /*085c*/ 	.word	0x00005a60


	//   ....[3]....
        /*0860*/ 	.word	0x00005fc0


	//   ....[4]....
        /*0864*/ 	.word	0x00007d30


	//----- nvinfo : EIATTR_MAX_THREADS
	.align		4
.L_37:
        /*0868*/ 	.byte	0x04, 0x05
        /*086a*/ 	.short	(.L_39 - .L_38)
.L_38:
        /*086c*/ 	.word	0x00000180
        /*0870*/ 	.word	0x00000001
        /*0874*/ 	.word	0x00000001


	//----- nvinfo : EIATTR_CRS_STACK_SIZE
	.align		4
.L_39:
        /*0878*/ 	.byte	0x04, 0x1e
        /*087a*/ 	.short	(.L_41 - .L_40)
.L_40:
        /*087c*/ 	.word	0x00000000


	//----- nvinfo : EIATTR_CBANK_PARAM_SIZE
	.align		4
.L_41:
        /*0880*/ 	.byte	0x03, 0x19
        /*0882*/ 	.short	0x0470


	//----- nvinfo : EIATTR_PARAM_CBANK
	.align		4
        /*0884*/ 	.byte	0x04, 0x0a
        /*0886*/ 	.short	(.L_43 - .L_42)
	.align		4
.L_42:
        /*0888*/ 	.word	index@(.nv.constant0._ZN7cutlass13device_kernelINS_4gemm6kernel13GemmUniversalIN4cute5tupleIJiiiiEEENS1_10collective13CollectiveMmaINS1_34MainloopSm90TmaGmmaWarpSpecializedILi28ENS5_IJNS4_1CILi4EEENSA_ILi1EEESC_EEENS1_35KernelTmaWarpSpecializedCooperativeEEENS5_IJNSA_ILi128EEESG_NSA_ILi32EEEEEEaNS5_IJlSC_lEEEaSJ_NS4_8TiledMMAINS4_8MMA_AtomIJNS4_4SM904GMMA27MMA_64x128x32_S32S8S8_SS_TNEEEENS4_6LayoutINS5_IJNSA_ILi2EEESC_SC_EEENS5_IJSC_NSA_ILi0EEEST_EEEEENS5_IJNS4_10UnderscoreESW_SW_EEEEENS4_13SM90_TMA_LOADENS4_14ComposedLayoutINS4_7SwizzleILi1ELi4ELi3EEENS4_18smem_ptr_flag_bitsILi8EEENSQ_INS5_IJNSA_ILi8EEESH_EEENS5_IJSH_SC_EEEEEEEvNS4_8identityENS4_23SM90_TMA_LOAD_MULTICASTES19_vS1A_EENS_8epilogue10collective6detail29Sm90TmaWarpSpecializedAdapterINS1E_15DefaultEpilogueIaSJ_SJ_NS1D_6thread17LinearCombinationIaLi1EiiLNS1I_9ScaleType4KindE0ELNS_15FloatRoundStyleE2EaEENS1_15EpilogueDefaultEEEEEvvEEEEvNT_6ParamsE)
        /*088c*/ 	.short	0x0210
        /*088e*/ 	.short	0x0470


	//----- nvinfo : EIATTR_SW_WAR
	.align		4
.L_43:
        /*0890*/ 	.byte	0x04, 0x36
        /*0892*/ 	.short	(.L_45 - .L_44)
.L_44:
        /*0894*/ 	.word	0x00000008
.L_45:


//--------------------- .nv.callgraph             --------------------------
	.section	.nv.callgraph,"",@"SHT_CUDA_CALLGRAPH"
	.align	4
	.sectionentsize	8
	.align		4
        /*0000*/ 	.word	0x00000000
	.align		4
        /*0004*/ 	.word	0xffffffff
	.align		4
        /*0008*/ 	.word	index@(_ZN7cutlass13device_kernelINS_4gemm6kernel13GemmUniversalIN4cute5tupleIJiiiiEEENS1_10collective13CollectiveMmaINS1_34MainloopSm90TmaGmmaWarpSpecializedILi28ENS5_IJNS4_1CILi4EEENSA_ILi1EEESC_EEENS1_35KernelTmaWarpSpecializedCooperativeEEENS5_IJNSA_ILi128EEESG_NSA_ILi32EEEEEEaNS5_IJlSC_lEEEaSJ_NS4_8TiledMMAINS4_8MMA_AtomIJNS4_4SM904GMMA27MMA_64x128x32_S32S8S8_SS_TNEEEENS4_6LayoutINS5_IJNSA_ILi2EEESC_SC_EEENS5_IJSC_NSA_ILi0EEEST_EEEEENS5_IJNS4_10UnderscoreESW_SW_EEEEENS4_13SM90_TMA_LOADENS4_14ComposedLayoutINS4_7SwizzleILi1ELi4ELi3EEENS4_18smem_ptr_flag_bitsILi8EEENSQ_INS5_IJNSA_ILi8EEESH_EEENS5_IJSH_SC_EEEEEEEvNS4_8identityENS4_23SM90_TMA_LOAD_MULTICASTES19_vS1A_EENS_8epilogue10collective6detail29Sm90TmaWarpSpecializedAdapterINS1E_15DefaultEpilogueIaSJ_SJ_NS1D_6thread17LinearCombinationIaLi1EiiLNS1I_9ScaleType4KindE0ELNS_15FloatRoundStyleE2EaEENS1_15EpilogueDefaultEEEEEvvEEEEvNT_6ParamsE)
	.align		4
        /*000c*/ 	.word	index@(__assertfail)
	.align		4
        /*0010*/ 	.word	0x00000000
	.align		4
        /*0014*/ 	.word	0xfffffffe
	.align		4
        /*0018*/ 	.word	0x00000000
	.align		4
        /*001c*/ 	.word	0xfffffffd
	.align		4
        /*0020*/ 	.word	0x00000000
	.align		4
        /*0024*/ 	.word	0xfffffffc


//--------------------- .nv.constant4             --------------------------
	.section	.nv.constant4,"a",@progbits
	.align	8
	.align		8
.nv.constant4:
        /*0000*/ 	.dword	__assertfail
	.align		8
        /*0008*/ 	.dword	__unnamed_1
	.align		8
        /*0010*/ 	.dword	_ZN40_INTERNAL_48757b30_4_k_cu_71a3f330_233874cuda3std3__45__cpo5beginE
	.align		8
        /*0018*/ 	.dword	_ZN40_INTERNAL_48757b30_4_k_cu_71a3f330_233874cuda3std3__45__cpo3endE
	.align		8
        /*0020*/ 	.dword	_ZN40_INTERNAL_48757b30_4_k_cu_71a3f330_233874cuda3std3__45__cpo6cbeginE
	.align		8
        /*0028*/ 	.dword	_ZN40_INTERNAL_48757b30_4_k_cu_71a3f330_233874cuda3std3__45__cpo4cendE
	.align		8
        /*0030*/ 	.dword	_ZN40_INTERNAL_48757b30_4_k_cu_71a3f330_233874cuda3std3__442_GLOBAL__N__48757b30_4_k_cu_71a3f330_233876ignoreE
	.align		8
        /*0038*/ 	.dword	_ZN40_INTERNAL_48757b30_4_k_cu_71a3f330_233874cuda3std3__419piecewise_constructE
	.align		8
        /*0040*/ 	.dword	_ZN40_INTERNAL_48757b30_4_k_cu_71a3f330_233874cuda3std3__48in_placeE
	.align		8
        /*0048*/ 	.dword	_ZN40_INTERNAL_48757b30_4_k_cu_71a3f330_233874cuda3std6ranges3__45__cpo4swapE
	.align		8
        /*0050*/ 	.dword	_ZN40_INTERNAL_48757b30_4_k_cu_71a3f330_233874cuda3std6ranges3__45__cpo9iter_moveE
	.align		8
        /*0058*/ 	.dword	_ZN40_INTERNAL_48757b30_4_k_cu_71a3f330_233874cute7productE
	.align		8
        /*0060*/ 	.dword	_ZN40_INTERNAL_48757b30_4_k_cu_71a3f330_233874cute1_E
	.align		8
        /*0068*/ 	.dword	$str$22
	.align		8
        /*0070*/ 	.dword	$str$23


//--------------------- .text._ZN7cutlass13device_kernelINS_4gemm6kernel13GemmUniversalIN4cute5tupleIJiiiiEEENS1_10collective13CollectiveMmaINS1_34MainloopSm90TmaGmmaWarpSpecializedILi28ENS5_IJNS4_1CILi4EEENSA_ILi1EEESC_EEENS1_35KernelTmaWarpSpecializedCooperativeEEENS5_IJNSA_ILi128EEESG_NSA_ILi32EEEEEEaNS5_IJlSC_lEEEaSJ_NS4_8TiledMMAINS4_8MMA_AtomIJNS4_4SM904GMMA27MMA_64x128x32_S32S8S8_SS_TNEEEENS4_6LayoutINS5_IJNSA_ILi2EEESC_SC_EEENS5_IJSC_NSA_ILi0EEEST_EEEEENS5_IJNS4_10UnderscoreESW_SW_EEEEENS4_13SM90_TMA_LOADENS4_14ComposedLayoutINS4_7SwizzleILi1ELi4ELi3EEENS4_18smem_ptr_flag_bitsILi8EEENSQ_INS5_IJNSA_ILi8EEESH_EEENS5_IJSH_SC_EEEEEEEvNS4_8identityENS4_23SM90_TMA_LOAD_MULTICASTES19_vS1A_EENS_8epilogue10collective6detail29Sm90TmaWarpSpecializedAdapterINS1E_15DefaultEpilogueIaSJ_SJ_NS1D_6thread17LinearCombinationIaLi1EiiLNS1I_9ScaleType4KindE0ELNS_15FloatRoundStyleE2EaEENS1_15EpilogueDefaultEEEEEvvEEEEvNT_6ParamsE --------------------------
	.section	.text._ZN7cutlass13device_kernelINS_4gemm6kernel13GemmUniversalIN4cute5tupleIJiiiiEEENS1_10collective13CollectiveMmaINS1_34MainloopSm90TmaGmmaWarpSpecializedILi28ENS5_IJNS4_1CILi4EEENSA_ILi1EEESC_EEENS1_35KernelTmaWarpSpecializedCooperativeEEENS5_IJNSA_ILi128EEESG_NSA_ILi32EEEEEEaNS5_IJlSC_lEEEaSJ_NS4_8TiledMMAINS4_8MMA_AtomIJNS4_4SM904GMMA27MMA_64x128x32_S32S8S8_SS_TNEEEENS4_6LayoutINS5_IJNSA_ILi2EEESC_SC_EEENS5_IJSC_NSA_ILi0EEEST_EEEEENS5_IJNS4_10UnderscoreESW_SW_EEEEENS4_13SM90_TMA_LOADENS4_14ComposedLayoutINS4_7SwizzleILi1ELi4ELi3EEENS4_18smem_ptr_flag_bitsILi8EEENSQ_INS5_IJNSA_ILi8EEESH_EEENS5_IJSH_SC_EEEEEEEvNS4_8identityENS4_23SM90_TMA_LOAD_MULTICASTES19_vS1A_EENS_8epilogue10collective6detail29Sm90TmaWarpSpecializedAdapterINS1E_15DefaultEpilogueIaSJ_SJ_NS1D_6thread17LinearCombinationIaLi1EiiLNS1I_9ScaleType4KindE0ELNS_15FloatRoundStyleE2EaEENS1_15EpilogueDefaultEEEEEvvEEEEvNT_6ParamsE,"ax",@progbits
	.align	128
.text._ZN7cutlass13device_kernelINS_4gemm6kernel13GemmUniversalIN4cute5tupleIJiiiiEEENS1_10collective13CollectiveMmaINS1_34MainloopSm90TmaGmmaWarpSpecializedILi28ENS5_IJNS4_1CILi4EEENSA_ILi1EEESC_EEENS1_35KernelTmaWarpSpecializedCooperativeEEENS5_IJNSA_ILi128EEESG_NSA_ILi32EEEEEEaNS5_IJlSC_lEEEaSJ_NS4_8TiledMMAINS4_8MMA_AtomIJNS4_4SM904GMMA27MMA_64x128x32_S32S8S8_SS_TNEEEENS4_6LayoutINS5_IJNSA_ILi2EEESC_SC_EEENS5_IJSC_NSA_ILi0EEEST_EEEEENS5_IJNS4_10UnderscoreESW_SW_EEEEENS4_13SM90_TMA_LOADENS4_14ComposedLayoutINS4_7SwizzleILi1ELi4ELi3EEENS4_18smem_ptr_flag_bitsILi8EEENSQ_INS5_IJNSA_ILi8EEESH_EEENS5_IJSH_SC_EEEEEEEvNS4_8identityENS4_23SM90_TMA_LOAD_MULTICASTES19_vS1A_EENS_8epilogue10collective6detail29Sm90TmaWarpSpecializedAdapterINS1E_15DefaultEpilogueIaSJ_SJ_NS1D_6thread17LinearCombinationIaLi1EiiLNS1I_9ScaleType4KindE0ELNS_15FloatRoundStyleE2EaEENS1_15EpilogueDefaultEEEEEvvEEEEvNT_6ParamsE:
        .type           _ZN7cutlass13device_kernelINS_4gemm6kernel13GemmUniversalIN4cute5tupleIJiiiiEEENS1_10collective13CollectiveMmaINS1_34MainloopSm90TmaGmmaWarpSpecializedILi28ENS5_IJNS4_1CILi4EEENSA_ILi1EEESC_EEENS1_35KernelTmaWarpSpecializedCooperativeEEENS5_IJNSA_ILi128EEESG_NSA_ILi32EEEEEEaNS5_IJlSC_lEEEaSJ_NS4_8TiledMMAINS4_8MMA_AtomIJNS4_4SM904GMMA27MMA_64x128x32_S32S8S8_SS_TNEEEENS4_6LayoutINS5_IJNSA_ILi2EEESC_SC_EEENS5_IJSC_NSA_ILi0EEEST_EEEEENS5_IJNS4_10UnderscoreESW_SW_EEEEENS4_13SM90_TMA_LOADENS4_14ComposedLayoutINS4_7SwizzleILi1ELi4ELi3EEENS4_18smem_ptr_flag_bitsILi8EEENSQ_INS5_IJNSA_ILi8EEESH_EEENS5_IJSH_SC_EEEEEEEvNS4_8identityENS4_23SM90_TMA_LOAD_MULTICASTES19_vS1A_EENS_8epilogue10collective6detail29Sm90TmaWarpSpecializedAdapterINS1E_15DefaultEpilogueIaSJ_SJ_NS1D_6thread17LinearCombinationIaLi1EiiLNS1I_9ScaleType4KindE0ELNS_15FloatRoundStyleE2EaEENS1_15EpilogueDefaultEEEEEvvEEEEvNT_6ParamsE,@function
        .size           _ZN7cutlass13device_kernelINS_4gemm6kernel13GemmUniversalIN4cute5tupleIJiiiiEEENS1_10collective13CollectiveMmaINS1_34MainloopSm90TmaGmmaWarpSpecializedILi28ENS5_IJNS4_1CILi4EEENSA_ILi1EEESC_EEENS1_35KernelTmaWarpSpecializedCooperativeEEENS5_IJNSA_ILi128EEESG_NSA_ILi32EEEEEEaNS5_IJlSC_lEEEaSJ_NS4_8TiledMMAINS4_8MMA_AtomIJNS4_4SM904GMMA27MMA_64x128x32_S32S8S8_SS_TNEEEENS4_6LayoutINS5_IJNSA_ILi2EEESC_SC_EEENS5_IJSC_NSA_ILi0EEEST_EEEEENS5_IJNS4_10UnderscoreESW_SW_EEEEENS4_13SM90_TMA_LOADENS4_14ComposedLayoutINS4_7SwizzleILi1ELi4ELi3EEENS4_18smem_ptr_flag_bitsILi8EEENSQ_INS5_IJNSA_ILi8EEESH_EEENS5_IJSH_SC_EEEEEEEvNS4_8identityENS4_23SM90_TMA_LOAD_MULTICASTES19_vS1A_EENS_8epilogue10collective6detail29Sm90TmaWarpSpecializedAdapterINS1E_15DefaultEpilogueIaSJ_SJ_NS1D_6thread17LinearCombinationIaLi1EiiLNS1I_9ScaleType4KindE0ELNS_15FloatRoundStyleE2EaEENS1_15EpilogueDefaultEEEEEvvEEEEvNT_6ParamsE,(.L_x_250 - _ZN7cutlass13device_kernelINS_4gemm6kernel13GemmUniversalIN4cute5tupleIJiiiiEEENS1_10collective13CollectiveMmaINS1_34MainloopSm90TmaGmmaWarpSpecializedILi28ENS5_IJNS4_1CILi4EEENSA_ILi1EEESC_EEENS1_35KernelTmaWarpSpecializedCooperativeEEENS5_IJNSA_ILi128EEESG_NSA_ILi32EEEEEEaNS5_IJlSC_lEEEaSJ_NS4_8TiledMMAINS4_8MMA_AtomIJNS4_4SM904GMMA27MMA_64x128x32_S32S8S8_SS_TNEEEENS4_6LayoutINS5_IJNSA_ILi2EEESC_SC_EEENS5_IJSC_NSA_ILi0EEEST_EEEEENS5_IJNS4_10UnderscoreESW_SW_EEEEENS4_13SM90_TMA_LOADENS4_14ComposedLayoutINS4_7SwizzleILi1ELi4ELi3EEENS4_18smem_ptr_flag_bitsILi8EEENSQ_INS5_IJNSA_ILi8EEESH_EEENS5_IJSH_SC_EEEEEEEvNS4_8identityENS4_23SM90_TMA_LOAD_MULTICASTES19_vS1A_EENS_8epilogue10collective6detail29Sm90TmaWarpSpecializedAdapterINS1E_15DefaultEpilogueIaSJ_SJ_NS1D_6thread17LinearCombinationIaLi1EiiLNS1I_9ScaleType4KindE0ELNS_15FloatRoundStyleE2EaEENS1_15EpilogueDefaultEEEEEvvEEEEvNT_6ParamsE)
        .other          _ZN7cutlass13device_kernelINS_4gemm6kernel13GemmUniversalIN4cute5tupleIJiiiiEEENS1_10collective13CollectiveMmaINS1_34MainloopSm90TmaGmmaWarpSpecializedILi28ENS5_IJNS4_1CILi4EEENSA_ILi1EEESC_EEENS1_35KernelTmaWarpSpecializedCooperativeEEENS5_IJNSA_ILi128EEESG_NSA_ILi32EEEEEEaNS5_IJlSC_lEEEaSJ_NS4_8TiledMMAINS4_8MMA_AtomIJNS4_4SM904GMMA27MMA_64x128x32_S32S8S8_SS_TNEEEENS4_6LayoutINS5_IJNSA_ILi2EEESC_SC_EEENS5_IJSC_NSA_ILi0EEEST_EEEEENS5_IJNS4_10UnderscoreESW_SW_EEEEENS4_13SM90_TMA_LOADENS4_14ComposedLayoutINS4_7SwizzleILi1ELi4ELi3EEENS4_18smem_ptr_flag_bitsILi8EEENSQ_INS5_IJNSA_ILi8EEESH_EEENS5_IJSH_SC_EEEEEEEvNS4_8identityENS4_23SM90_TMA_LOAD_MULTICASTES19_vS1A_EENS_8epilogue10collective6detail29Sm90TmaWarpSpecializedAdapterINS1E_15DefaultEpilogueIaSJ_SJ_NS1D_6thread17LinearCombinationIaLi1EiiLNS1I_9ScaleType4KindE0ELNS_15FloatRoundStyleE2EaEENS1_15EpilogueDefaultEEEEEvvEEEEvNT_6ParamsE,@"STO_CUDA_ENTRY STV_DEFAULT"
_ZN7cutlass13device_kernelINS_4gemm6kernel13GemmUniversalIN4cute5tupleIJiiiiEEENS1_10collective13CollectiveMmaINS1_34MainloopSm90TmaGmmaWarpSpecializedILi28ENS5_IJNS4_1CILi4EEENSA_ILi1EEESC_EEENS1_35KernelTmaWarpSpecializedCooperativeEEENS5_IJNSA_ILi128EEESG_NSA_ILi32EEEEEEaNS5_IJlSC_lEEEaSJ_NS4_8TiledMMAINS4_8MMA_AtomIJNS4_4SM904GMMA27MMA_64x128x32_S32S8S8_SS_TNEEEENS4_6LayoutINS5_IJNSA_ILi2EEESC_SC_EEENS5_IJSC_NSA_ILi0EEEST_EEEEENS5_IJNS4_10UnderscoreESW_SW_EEEEENS4_13SM90_TMA_LOADENS4_14ComposedLayoutINS4_7SwizzleILi1ELi4ELi3EEENS4_18smem_ptr_flag_bitsILi8EEENSQ_INS5_IJNSA_ILi8EEESH_EEENS5_IJSH_SC_EEEEEEEvNS4_8identityENS4_23SM90_TMA_LOAD_MULTICASTES19_vS1A_EENS_8epilogue10collective6detail29Sm90TmaWarpSpecializedAdapterINS1E_15DefaultEpilogueIaSJ_SJ_NS1D_6thread17LinearCombinationIaLi1EiiLNS1I_9ScaleType4KindE0ELNS_15FloatRoundStyleE2EaEENS1_15EpilogueDefaultEEEEEvvEEEEvNT_6ParamsE:
[----:B------:R-:W0:Y:S01]  /*0000*/  LDC R1, c[0x0][0x28] ;  /* 0x00000a00ff017b82 */ /* 0x000e220000000800 */
[----:B------:R-:W1:Y:S01]  /*0010*/  S2R R94, SR_TID.X ;  /* 0x00000000005e7919 */ /* 0x000e620000002100 */
[----:B------:R-:W-:Y:S01]  /*0020*/  ELECT P0, URZ, PT ;  /* 0x00000000003f782f */ /* 0x000fe20003800000 */
[----:B------:R-:W-:Y:S01]  /*0030*/  BSSY B0, `(.L_x_0) ;  /* 0x000000f000007945 */ /* 0x000fe20003800000 */
[--C-:B-1----:R-:W-:Y:S02]  /*0040*/  SHF.R.U32.HI R0, RZ, 0x5, R94.reuse ;  /* 0x00000005ff007819 */ /* 0x102fe4000001165e */
[----:B------:R-:W-:-:S03]  /*0050*/  SHF.R.U32.HI R7, RZ, 0x7, R94 ;  /* 0x00000007ff077819 */ /* 0x000fc6000001165e */
[----:B------:R-:W1:Y:S04]  /*0060*/  SHFL.IDX PT, R3, R0, RZ, 0x1f ;  /* 0x00001fff00037589 */ /* 0x000e6800000e0000 */
[----:B------:R2:W3:Y:S01]  /*0070*/  SHFL.IDX PT, R2, R7, RZ, 0x1f ;  /* 0x00001fff07027589 */ /* 0x0004e200000e0000 */
[----:B-1----:R-:W-:-:S13]  /*0080*/  ISETP.NE.OR P0, PT, R3, RZ, !P0 ;  /* 0x000000ff0300720c */ /* 0x002fda0004705670 */
[----:B0-23--:R-:W-:Y:S05]  /*0090*/  @P0 BRA `(.L_x_1) ;  /* 0x0000000000200947 */ /* 0x00dfea0003800000 */
[----:B------:R-:W-:Y:S02]  /*00a0*/  ULDC.64 UR4, c[0x0][0x198] ;  /* 0x0000660000047ab9 */ /* 0x000fe40000000a00 */
[----:B------:R-:W-:Y:S02]  /*00b0*/  UIADD3 UR6, UP0, UR4, 0xf0, URZ ;  /* 0x000000f004067890 */ /* 0x000fe4000ff1e03f */
[----:B------:R-:W-:Y:S02]  /*00c0*/  UIADD3 UR4, UP1, UR4, 0x1f0, URZ ;  /* 0x000001f004047890 */ /* 0x000fe4000ff3e03f */
[----:B------:R-:W-:Y:S02]  /*00d0*/  UIADD3.X UR7, URZ, UR5, URZ, UP0, !UPT ;  /* 0x000000053f077290 */ /* 0x000fe400087fe43f */
[----:B------:R-:W-:-:S07]  /*00e0*/  UIADD3.X UR5, URZ, UR5, URZ, UP1, !UPT ;  /* 0x000000053f057290 */ /* 0x000fce0008ffe43f */
[----:B------:R0:W-:Y:S02]  /*00f0*/  UTMACCTL.PF [UR6] ;  /* 0x00000000060079b9 */ /* 0x0001e40008040000 */
[----:B------:R0:W-:Y:S02]  /*0100*/  UTMACCTL.PF [UR4] ;  /* 0x00000000040079b9 */ /* 0x0001e40008040000 */
[----:B0-----:R-:W-:Y:S01]  /*0110*/  NOP ;  /* 0x0000000000007918 */ /* 0x001fe20000000000 */
.L_x_1:
[----:B------:R-:W-:Y:S05]  /*0120*/  BSYNC B0 ;  /* 0x0000000000007941 */ /* 0x000fea0003800000 */
.L_x_0:
[----:B------:R-:W0:Y:S01]  /*0130*/  SHFL.IDX PT, R5, R0, RZ, 0x1f ;  /* 0x00001fff00057589 */ /* 0x000e2200000e0000 */
[----:B------:R-:W-:-:S04]  /*0140*/  SHF.R.S32.HI R9, RZ, 0x1f, R94 ;  /* 0x0000001fff097819 */ /* 0x000fc8000001145e */
[----:B------:R-:W-:Y:S02]  /*0150*/  LEA.HI R9, R9, R94, RZ, 0x7 ;  /* 0x0000005e09097211 */ /* 0x000fe400078f38ff */
[----:B0-----:R-:W-:-:S13]  /*0160*/  ISETP.NE.AND P0, PT, R5, RZ, PT ;  /* 0x000000ff0500720c */ /* 0x001fda0003f05270 */
[----:B------:R-:W-:Y:S05]  /*0170*/  @P0 BRA `(.L_x_2) ;  /* 0x0000000400240947 */ /* 0x000fea0003800000 */
[----:B------:R-:W-:Y:S01]  /*0180*/  ELECT P0, URZ, PT ;  /* 0x00000000003f782f */ /* 0x000fe20003800000 */
[----:B------:R-:W-:-:S12]  /*0190*/  BSSY B0, `(.L_x_2) ;  /* 0x0000047000007945 */ /* 0x000fd80003800000 */
[----:B------:R-:W-:Y:S05]  /*01a0*/  @!P0 BRA `(.L_x_3) ;  /* 0x0000000400148947 */ /* 0x000fea0003800000 */
[----:B------:R-:W0:Y:S01]  /*01b0*/  S2UR UR8, SR_CgaCtaId ;  /* 0x00000000000879c3 */ /* 0x000e220000008800 */
[----:B------:R-:W-:Y:S01]  /*01c0*/  UMOV UR4, 0x400 ;  /* 0x0000040000047882 */ /* 0x000fe20000000000 */
[----:B------:R-:W-:Y:S01]  /*01d0*/  UMOV UR5, 0x1 ;  /* 0x0000000100057882 */ /* 0x000fe20000000000 */
[----:B------:R-:W-:Y:S02]  /*01e0*/  UMOV UR6, 0x8 ;  /* 0x0000000800067882 */ /* 0x000fe40000000000 */
[----:B------:R-:W-:-:S04]  /*01f0*/  UIADD3 UR6, -UR6, 0x100000, URZ ;  /* 0x0010000006067890 */ /* 0x000fc8000fffe13f */
[----:B------:R-:W-:Y:S02]  /*0200*/  USHF.L.U32 UR7, UR6, 0xb, URZ ;  /* 0x0000000b06077899 */ /* 0x000fe4000800063f */
[----:B------:R-:W-:Y:S02]  /*0210*/  USHF.L.U32 UR6, UR6, 0x1, URZ ;  /* 0x0000000106067899 */ /* 0x000fe4000800063f */
[----:B0-----:R-:W-:Y:S02]  /*0220*/  ULEA UR8, UR8, UR4, 0x18 ;  /* 0x0000000408087291 */ /* 0x001fe4000f8ec03f */
[----:B------:R-:W-:-:S04]  /*0230*/  UIADD3 UR4, -UR5, 0x100000, URZ ;  /* 0x0010000005047890 */ /* 0x000fc8000fffe13f */
[----:B------:R-:W-:Y:S02]  /*0240*/  USHF.L.U32 UR5, UR4, 0xb, URZ ;  /* 0x0000000b04057899 */ /* 0x000fe4000800063f */
[----:B------:R-:W-:Y:S01]  /*0250*/  USHF.L.U32 UR4, UR4, 0x1, URZ ;  /* 0x0000000104047899 */ /* 0x000fe2000800063f */
[----:B------:R-:W0:Y:S11]  /*0260*/  FENCE.VIEW.ASYNC.S ;  /* 0x00000000000073c6 */ /* 0x000e360000000000 */
[----:B0-----:R0:W1:Y:S01]  /*0270*/  SYNCS.EXCH.64 URZ, [UR8], UR4 ;  /* 0x00000004083f75b2 */ /* 0x0010620008000100 */
[----:B------:R0:W2:Y:S01]  /*0280*/  SYNCS.EXCH.64 URZ, [UR8+0xe0], UR6 ;  /* 0x0000e006083f75b2 */ /* 0x0000a20008000100 */
[----:B------:R0:W3:Y:S01]  /*0290*/  SYNCS.EXCH.64 URZ, [UR8+0x8], UR4 ;  /* 0x00000804083f75b2 */ /* 0x0000e20008000100 */
[----:B------:R0:W4:Y:S01]  /*02a0*/  SYNCS.EXCH.64 URZ, [UR8+0xe8], UR6 ;  /* 0x0000e806083f75b2 */ /* 0x0001220008000100 */
[----:B------:R0:W0:Y:S01]  /*02b0*/  SYNCS.EXCH.64 URZ, [UR8+0x10], UR4 ;  /* 0x00001004083f75b2 */ /* 0x0000220008000100 */
        /* <DEDUP_REMOVED lines=51> */
[----:B-1234-:R-:W-:Y:S01]  /*05f0*/  NOP ;  /* 0x0000000000007918 */ /* 0x01efe20000000000 */
.L_x_3:
[----:B0-----:R-:W-:Y:S05]  /*0600*/  BSYNC B0 ;  /* 0x0000000000007941 */ /* 0x001fea0003800000 */
.L_x_2:
[----:B------:R-:W0:Y:S01]  /*0610*/  S2UR UR8, SR_CTAID.X ;  /* 0x00000000000879c3 */ /* 0x000e220000002500 */
[----:B------:R-:W-:Y:S01]  /*0620*/  LOP3.LUT R9, R9, 0xffffff80, RZ, 0xc0, !PT ;  /* 0xffffff8009097812 */ /* 0x000fe200078ec0ff */
[----:B------:R-:W1:Y:S01]  /*0630*/  SHFL.IDX PT, R0, R0, RZ, 0x1f ;  /* 0x00001fff00007589 */ /* 0x000e6200000e0000 */
[----:B------:R-:W-:Y:S01]  /*0640*/  SHF.R.S32.HI R10, RZ, 0x1f, R5 ;  /* 0x0000001fff0a7819 */ /* 0x000fe20000011405 */
[----:B------:R-:W-:Y:S01]  /*0650*/  ULDC UR4, c[0x0][0x150] ;  /* 0x0000540000047ab9 */ /* 0x000fe20000000800 */
[----:B------:R-:W-:Y:S01]  /*0660*/  ELECT P0, URZ, PT ;  /* 0x00000000003f782f */ /* 0x000fe20003800000 */
[----:B------:R-:W-:Y:S01]  /*0670*/  IMAD.IADD R8, R94, 0x1, -R9 ;  /* 0x000000015e087824 */ /* 0x000fe200078e0a09 */
[----:B------:R-:W2:Y:S01]  /*0680*/  S2R R4, SR_CTAID.Y ;  /* 0x0000000000047919 */ /* 0x000ea20000002600 */
[----:B------:R-:W-:Y:S01]  /*0690*/  LEA.HI R10, R10, R5, RZ, 0x2 ;  /* 0x000000050a0a7211 */ /* 0x000fe200078f10ff */
[----:B------:R-:W3:Y:S01]  /*06a0*/  LDC R12, c[0x0][0x144] ;  /* 0x00005100ff0c7b82 */ /* 0x000ee20000000800 */
[----:B------:R-:W-:Y:S01]  /*06b0*/  NOP ;  /* 0x0000000000007918 */ /* 0x000fe20000000000 */
[----:B------:R-:W-:Y:S01]  /*06c0*/  SHF.R.S32.HI R9, RZ, 0x1f, R8 ;  /* 0x0000001fff097819 */ /* 0x000fe20000011408 */
[----:B------:R-:W-:Y:S01]  /*06d0*/  NOP ;  /* 0x0000000000007918 */ /* 0x000fe20000000000 */
[----:B------:R-:W-:Y:S01]  /*06e0*/  LOP3.LUT R10, R10, 0x3ffffffc, RZ, 0xc0, !PT ;  /* 0x3ffffffc0a0a7812 */ /* 0x000fe200078ec0ff */
[----:B------:R-:W-:Y:S01]  /*06f0*/  IMAD.MOV.U32 R22, RZ, RZ, 0x1 ;  /* 0x00000001ff167424 */ /* 0x000fe200078e00ff */
[----:B------:R-:W-:-:S02]  /*0700*/  LEA.HI R9, R9, R8, RZ, 0x3 ;  /* 0x0000000809097211 */ /* 0x000fc400078f18ff */
[----:B------:R-:W4:Y:S01]  /*0710*/  LDC R13, c[0x0][0x140] ;  /* 0x00005000ff0d7b82 */ /* 0x000f220000000800 */
[----:B------:R-:W-:Y:S01]  /*0720*/  IMAD.IADD R10, R5, 0x1, -R10 ;  /* 0x00000001050a7824 */ /* 0x000fe200078e0a0a */
[--C-:B------:R-:W-:Y:S02]  /*0730*/  SHF.R.S32.HI R6, RZ, 0x3, R9.reuse ;  /* 0x00000003ff067819 */ /* 0x100fe40000011409 */
[----:B------:R-:W-:Y:S02]  /*0740*/  SHF.R.S32.HI R9, RZ, 0x1f, R9 ;  /* 0x0000001fff097819 */ /* 0x000fe40000011409 */
[----:B------:R-:W-:Y:S02]  /*0750*/  ISETP.NE.AND P3, PT, R2, RZ, PT ;  /* 0x000000ff0200720c */ /* 0x000fe40003f65270 */
[----:B0-----:R-:W-:Y:S02]  /*0760*/  I2FP.F32.U32 R11, UR8 ;  /* 0x00000008000b7c45 */ /* 0x001fe40008201000 */
[----:B------:R-:W-:-:S02]  /*0770*/  LEA.HI R9, R9, R6, RZ, 0x2 ;  /* 0x0000000609097211 */ /* 0x000fc400078f10ff */
[----:B-1----:R-:W-:Y:S01]  /*0780*/  ISETP.NE.OR P0, PT, R0, RZ, !P0 ;  /* 0x000000ff0000720c */ /* 0x002fe20004705670 */
[----:B------:R-:W-:Y:S01]  /*0790*/  FMUL R11, R11, UR4 ;  /* 0x000000040b0b7c20 */ /* 0x000fe20008400000 */
[----:B------:R-:W-:Y:S01]  /*07a0*/  LOP3.LUT R9, R9, 0xfffffffc, RZ, 0xc0, !PT ;  /* 0xfffffffc09097812 */ /* 0x000fe200078ec0ff */
[----:B------:R-:W-:Y:S01]  /*07b0*/  ULDC UR4, c[0x0][0x154] ;  /* 0x0000550000047ab9 */ /* 0x000fe20000000800 */
[----:B------:R-:W-:-:S03]  /*07c0*/  SHF.R.S32.HI R0, RZ, 0x1f, R3 ;  /* 0x0000001fff007819 */ /* 0x000fc60000011403 */
[----:B------:R-:W0:Y:S01]  /*07d0*/  F2I.U32.TRUNC.NTZ R11, R11 ;  /* 0x0000000b000b7305 */ /* 0x000e22000020f000 */
[----:B------:R-:W-:Y:S01]  /*07e0*/  IMAD.IADD R9, R6, 0x1, -R9 ;  /* 0x0000000106097824 */ /* 0x000fe200078e0a09 */
[----:B------:R-:W-:-:S03]  /*07f0*/  LEA.HI R0, R0, R3, RZ, 0x2 ;  /* 0x0000000300007211 */ /* 0x000fc600078f10ff */
[----:B------:R-:W-:Y:S01]  /*0800*/  IMAD R10, R10, 0x4, R9 ;  /* 0x000000040a0a7824 */ /* 0x000fe200078e0209 */
[----:B------:R-:W-:Y:S01]  /*0810*/  VOTEU.ALL UP0, P0 ;  /* 0x00000000003f7886 */ /* 0x000fe20000000000 */
[----:B------:R-:W-:Y:S01]  /*0820*/  LOP3.LUT R0, R0, 0xfffffffc, RZ, 0xc0, !PT ;  /* 0xfffffffc00007812 */ /* 0x000fe200078ec0ff */
[----:B------:R-:W-:Y:S01]  /*0830*/  VOTEU.ALL UP1, P0 ;  /* 0x00000000003f7886 */ /* 0x000fe20000020000 */
[C---:B------:R-:W-:Y:S01]  /*0840*/  IMAD.SHL.U32 R19, R10.reuse, 0x4, RZ ;  /* 0x000000040a137824 */ /* 0x040fe200078e00ff */
[----:B------:R-:W-:Y:S01]  /*0850*/  SHF.R.S32.HI R9, RZ, 0x1f, R10 ;  /* 0x0000001fff097819 */ /* 0x000fe2000001140a */
[----:B------:R-:W1:Y:S01]  /*0860*/  @!UP0 S2UR UR7, SR_CgaCtaId ;  /* 0x00000000000789c3 */ /* 0x000e620000008800 */
[----:B------:R-:W-:Y:S01]  /*0870*/  IMAD.IADD R3, R3, 0x1, -R0 ;  /* 0x0000000103037824 */ /* 0x000fe200078e0a00 */
[----:B------:R-:W-:Y:S01]  /*0880*/  @!UP0 UMOV UR6, 0x400 ;  /* 0x0000040000068882 */ /* 0x000fe20000000000 */
[----:B------:R-:W-:Y:S01]  /*0890*/  LEA.HI R9, R9, R10, RZ, 0x2 ;  /* 0x0000000a09097211 */ /* 0x000fe200078f10ff */
[----:B0-----:R-:W-:Y:S01]  /*08a0*/  IMAD.MOV R15, RZ, RZ, -R11 ;  /* 0x000000ffff0f7224 */ /* 0x001fe200078e0a0b */
[----:B------:R-:W-:-:S02]  /*08b0*/  LOP3.LUT R19, R10, 0xc, R19, 0x78, !PT ;  /* 0x0000000c0a137812 */ /* 0x000fc400078e7813 */
[----:B------:R-:W-:Y:S01]  /*08c0*/  LOP3.LUT R11, R9, 0xfffffffc, RZ, 0xc0, !PT ;  /* 0xfffffffc090b7812 */ /* 0x000fe200078ec0ff */
[----:B---3--:R-:W-:Y:S01]  /*08d0*/  IMAD R6, R12, R15, UR8 ;  /* 0x000000080c067e24 */ /* 0x008fe2000f8e020f */
[----:B--2---:R-:W-:Y:S01]  /*08e0*/  I2FP.F32.U32 R12, R4 ;  /* 0x00000004000c7245 */ /* 0x004fe20000201000 */
[----:B------:R-:W0:Y:S01]  /*08f0*/  LDC R9, c[0x0][0x148] ;  /* 0x00005200ff097b82 */ /* 0x000e220000000800 */
[----:B------:R-:W-:Y:S01]  /*0900*/  ISETP.NE.AND P1, PT, R3, 0x3, PT ;  /* 0x000000030300780c */ /* 0x000fe20003f25270 */
[----:B------:R-:W-:Y:S01]  /*0910*/  IMAD.IADD R11, R10, 0x1, -R11 ;  /* 0x000000010a0b7824 */ /* 0x000fe200078e0a0b */
[----:B----4-:R-:W-:Y:S01]  /*0920*/  ISETP.EQ.U32.AND P2, PT, R13, 0x1, PT ;  /* 0x000000010d00780c */ /* 0x010fe20003f42070 */
[----:B------:R-:W-:Y:S01]  /*0930*/  FMUL R12, R12, UR4 ;  /* 0x000000040c0c7c20 */ /* 0x000fe20008400000 */
[----:B------:R-:W-:Y:S01]  /*0940*/  UMOV UR4, 0x20 ;  /* 0x0000002000047882 */ /* 0x000fe20000000000 */
[----:B------:R-:W-:Y:S01]  /*0950*/  ISETP.EQ.OR P1, PT, R3, RZ, !P1 ;  /* 0x000000ff0300720c */ /* 0x000fe20004f22670 */
[----:B------:R-:W-:-:S04]  /*0960*/  @!UP0 UIADD3 UR4, -UR4, 0x100000, URZ ;  /* 0x0010000004048890 */ /* 0x000fc8000fffe13f */
[----:B------:R-:W-:Y:S02]  /*0970*/  @!UP0 USHF.L.U32 UR5, UR4, 0xb, URZ ;  /* 0x0000000b04058899 */ /* 0x000fe4000800063f */
[----:B------:R-:W-:Y:S01]  /*0980*/  @!UP0 USHF.L.U32 UR4, UR4, 0x1, URZ ;  /* 0x0000000104048899 */ /* 0x000fe2000800063f */
[----:B------:R-:W-:Y:S01]  /*0990*/  ISETP.NE.AND P4, PT, R11, R6, PT ;  /* 0x000000060b00720c */ /* 0x000fe20003f85270 */
[----:B------:R-:W2:Y:S01]  /*09a0*/  F2I.U32.TRUNC.NTZ R12, R12 ;  /* 0x0000000c000c7305 */ /* 0x000ea2000020f000 */
[----:B------:R-:W-:Y:S01]  /*09b0*/  ISETP.EQ.AND P1, PT, R2, RZ, P1 ;  /* 0x000000ff0200720c */ /* 0x000fe20000f22270 */
[----:B-1----:R-:W-:-:S03]  /*09c0*/  @!UP0 ULEA UR6, UR7, UR6, 0x18 ;  /* 0x0000000607068291 */ /* 0x002fc6000f8ec03f */
[----:B------:R-:W-:Y:S01]  /*09d0*/  SEL R18, RZ, 0x1, !P1 ;  /* 0x00000001ff127807 */ /* 0x000fe20004800000 */
[----:B------:R-:W-:Y:S01]  /*09e0*/  VOTEU.ALL UP0, P0 ;  /* 0x00000000003f7886 */ /* 0x000fe20000000000 */
[----:B------:R-:W-:Y:S01]  /*09f0*/  LOP3.LUT P0, RZ, R8, 0x7, RZ, 0xc0, !PT ;  /* 0x0000000708ff7812 */ /* 0x000fe2000780c0ff */
[----:B------:R-:W-:-:S04]  /*0a00*/  VIADD R8, R2, 0xffffffff ;  /* 0xffffffff02087836 */ /* 0x000fc80000000000 */
[----:B------:R-:W-:Y:S02]  /*0a10*/  @P4 SHF.R.S32.HI R0, RZ, 0x1f, R19 ;  /* 0x0000001fff004819 */ /* 0x000fe40000011413 */
[----:B------:R-:W-:Y:S01]  /*0a20*/  ISETP.LT.U32.AND P0, PT, R19, 0x4, !P0 ;  /* 0x000000041300780c */ /* 0x000fe20004701070 */
[----:B--2---:R-:W-:Y:S01]  /*0a30*/  IMAD.MOV R24, RZ, RZ, -R12 ;  /* 0x000000ffff187224 */ /* 0x004fe200078e0a0c */
[----:B------:R-:W-:Y:S01]  /*0a40*/  @P4 LEA.HI R0, R0, R19, RZ, 0x2 ;  /* 0x0000001300004211 */ /* 0x000fe200078f10ff */
[----:B------:R-:W1:Y:S02]  /*0a50*/  FENCE.VIEW.ASYNC.S ;  /* 0x00000000000073c6 */ /* 0x000e640000000000 */
[----:B-1----:R1:W2:Y:S01]  /*0a60*/  @!UP0 SYNCS.EXCH.64 URZ, [UR6+0x1d0], UR4 ;  /* 0x0001d004063f85b2 */ /* 0x0022a20008000100 */
[----:B------:R-:W-:Y:S01]  /*0a70*/  ISETP.GE.U32.AND P6, PT, R8, 0x2, PT ;  /* 0x000000020800780c */ /* 0x000fe20003fc6070 */
[----:B0-----:R-:W-:Y:S01]  /*0a80*/  IMAD R11, R9, R24, R4 ;  /* 0x00000018090b7224 */ /* 0x001fe200078e0204 */
[----:B------:R-:W-:-:S02]  /*0a90*/  @P4 SHF.R.S32.HI R0, RZ, 0x2, R0 ;  /* 0x00000002ff004819 */ /* 0x000fc40000011400 */
[----:B------:R-:W-:Y:S02]  /*0aa0*/  SEL R18, R18, 0x2, P6 ;  /* 0x0000000212127807 */ /* 0x000fe40003000000 */
[----:B------:R-:W-:Y:S02]  /*0ab0*/  @P4 ISETP.NE.AND P5, PT, R0, R11, PT ;  /* 0x0000000b0000420c */ /* 0x000fe40003fa5270 */
[----:B------:R-:W-:Y:S02]  /*0ac0*/  SEL R11, RZ, 0x1, !P0 ;  /* 0x00000001ff0b7807 */ /* 0x000fe40004000000 */
[----:B------:R-:W-:Y:S02]  /*0ad0*/  @P4 SEL R22, RZ, 0x1, P5 ;  /* 0x00000001ff164807 */ /* 0x000fe40002800000 */
[----:B------:R-:W-:Y:S02]  /*0ae0*/  LOP3.LUT R0, R94, 0x7f, RZ, 0xc0, !PT ;  /* 0x0000007f5e007812 */ /* 0x000fe400078ec0ff */
[----:B------:R-:W-:Y:S01]  /*0af0*/  LOP3.LUT R22, R22, R11, RZ, 0xc0, !PT ;  /* 0x0000000b16167212 */ /* 0x000fe200078ec0ff */
[----:B------:R1:W0:Y:S01]  /*0b00*/  @!UP1 SYNCS.EXCH.64 URZ, [UR6+0x1d8], UR4 ;  /* 0x0001d804063f95b2 */ /* 0x0002220008000100 */
[----:B------:R-:W-:Y:S01]  /*0b10*/  NOP ;  /* 0x0000000000007918 */ /* 0x000fe20000000000 */
[----:B-12---:R-:W-:Y:S05]  /*0b20*/  @!P2 BRA `(.L_x_4) ;  /* 0x000000000008a947 */ /* 0x006fea0003800000 */
[----:B0-----:R-:W-:Y:S01]  /*0b30*/  UCGABAR_ARV ;  /* 0x00000000000079c7 */ /* 0x001fe20008000000 */
[----:B------:R-:W-:Y:S05]  /*0b40*/  BRA `(.L_x_5) ;  /* 0x0000000000047947 */ /* 0x000fea0003800000 */
.L_x_4:
[----:B0-----:R-:W-:Y:S01]  /*0b50*/  NOP ;  /* 0x0000000000007918 */ /* 0x001fe20000000000 */
.L_x_5:
[----:B------:R-:W0:Y:S01]  /*0b60*/  LDC R2, c[0x0][0x65c] ;  /* 0x00019700ff027b82 */ /* 0x000e220000000800 */
[----:B------:R-:W-:Y:S02]  /*0b70*/  IMAD.U32 R10, RZ, RZ, UR8 ;  /* 0x00000008ff0a7e24 */ /* 0x000fe4000f8e00ff */
[----:B------:R-:W-:Y:S01]  /*0b80*/  IMAD.MOV.U32 R11, RZ, RZ, RZ ;  /* 0x000000ffff0b7224 */ /* 0x000fe200078e00ff */
[----:B0-----:R-:W-:-:S04]  /*0b90*/  ISETP.NE.AND P1, PT, R2, 0x1, PT ;  /* 0x000000010200780c */ /* 0x001fc80003f25270 */
[----:B------:R-:W-:-:S09]  /*0ba0*/  P2R R5, PR, RZ, 0x2 ;  /* 0x00000002ff057803 */ /* 0x000fd20000000000 */
[----:B------:R-:W0:Y:S01]  /*0bb0*/  @P1 LDC R17, c[0x0][0x10] ;  /* 0x00000400ff111b82 */ /* 0x000e220000000800 */
[----:B------:R-:W-:Y:S02]  /*0bc0*/  @P1 IMAD.MOV.U32 R5, RZ, RZ, RZ ;  /* 0x000000ffff051224 */ /* 0x000fe400078e00ff */
[----:B------:R-:W-:-:S05]  /*0bd0*/  @P1 IMAD.MOV.U32 R15, RZ, RZ, RZ ;  /* 0x000000ffff0f1224 */ /* 0x000fca00078e00ff */
[----:B------:R-:W1:Y:S01]  /*0be0*/  @!P1 LDC R13, c[0x0][0xc] ;  /* 0x00000300ff0d9b82 */ /* 0x000e620000000800 */
[----:B------:R-:W-:Y:S01]  /*0bf0*/  ULDC UR4, c[0x0][0xc] ;  /* 0x0000030000047ab9 */ /* 0x000fe20000000800 */
[----:B------:R-:W-:Y:S01]  /*0c00*/  ULDC UR5, c[0x0][0x10] ;  /* 0x0000040000057ab9 */ /* 0x000fe20000000800 */
[----:B------:R-:W-:Y:S01]  /*0c10*/  ULDC UR6, c[0x0][0x14] ;  /* 0x0000050000067ab9 */ /* 0x000fe20000000800 */
[----:B------:R-:W-:-:S04]  /*0c20*/  UIMAD.WIDE.U32 UR4, UR4, UR5, URZ ;  /* 0x00000005040472a5 */ /* 0x000fc8000f8e003f */
[----:B------:R-:W-:Y:S02]  /*0c30*/  UIMAD.WIDE.U32 UR36, UR4, UR6, URZ ;  /* 0x00000006042472a5 */ /* 0x000fe4000f8e003f */
[----:B------:R-:W-:-:S04]  /*0c40*/  UIMAD UR42, UR5, UR6, URZ ;  /* 0x00000006052a72a4 */ /* 0x000fc8000f8e023f */
[----:B------:R-:W-:Y:S01]  /*0c50*/  UIADD3 UR42, UR37, UR42, URZ ;  /* 0x0000002a252a7290 */ /* 0x000fe2000fffe03f */
[----:B0-----:R-:W-:-:S04]  /*0c60*/  @P1 IMAD.WIDE.U32 R16, R17, UR8, R4 ;  /* 0x0000000811101c25 */ /* 0x001fc8000f8e0004 */
[----:B------:R-:W-:Y:S02]  /*0c70*/  @P1 IMAD.IADD R17, R17, 0x1, R15 ;  /* 0x0000000111111824 */ /* 0x000fe400078e020f */
[----:B-1----:R-:W-:-:S04]  /*0c80*/  @!P1 IMAD.WIDE.U32 R10, R4, R13, R10 ;  /* 0x0000000d040a9225 */ /* 0x002fc800078e000a */
[----:B------:R-:W-:Y:S02]  /*0c90*/  @!P1 IMAD.MOV.U32 R16, RZ, RZ, R10 ;  /* 0x000000ffff109224 */ /* 0x000fe400078e000a */
[----:B------:R-:W-:Y:S01]  /*0ca0*/  @!P1 IMAD.MOV.U32 R17, RZ, RZ, R11 ;  /* 0x000000ffff119224 */ /* 0x000fe200078e000b */
[----:B------:R-:W-:Y:S06]  /*0cb0*/  @!P2 BRA `(.L_x_6) ;  /* 0x00000000000ca947 */ /* 0x000fec0003800000 */
[----:B------:R-:W-:Y:S01]  /*0cc0*/  UCGABAR_WAIT ;  /* 0x0000000000007dc7 */ /* 0x000fe20008000000 */
[----:B------:R-:W-:Y:S01]  /*0cd0*/  CCTL.IVALL ;  /* 0x00000000ff00798f */ /* 0x000fe20002000000 */
[----:B------:R-:W-:Y:S05]  /*0ce0*/  BRA `(.L_x_7) ;  /* 0x0000000000047947 */ /* 0x000fea0003800000 */
.L_x_6:
[----:B------:R-:W-:Y:S06]  /*0cf0*/  BAR.SYNC.DEFER_BLOCKING 0x0 ;  /* 0x0000000000007b1d */ /* 0x000fec0000010000 */
.L_x_7:
[----:B------:R-:W-:Y:S05]  /*0d00*/  @!P3 BRA `(.L_x_8) ;  /* 0x0000004c0058b947 */ /* 0x000fea0003800000 */
[----:B------:R-:W-:-:S13]  /*0d10*/  ISETP.GT.U32.AND P0, PT, R8, 0x1, PT ;  /* 0x000000010800780c */ /* 0x000fda0003f04070 */
[----:B------:R-:W-:Y:S05]  /*0d20*/  @P0 EXIT ;  /* 0x000000000000094d */ /* 0x000fea0003800000 */
[----:B------:R-:W-:Y:S01]  /*0d30*/  ULDC.64 UR4, c[0x0][0x650] ;  /* 0x0001940000047ab9 */ /* 0x000fe20000000a00 */
[----:B------:R-:W-:Y:S01]  /*0d40*/  PRMT R3, RZ, 0x7610, R3 ;  /* 0x00007610ff037816 */ /* 0x000fe20000000003 */
[----:B------:R-:W-:Y:S01]  /*0d50*/  IMAD.MOV.U32 R99, RZ, RZ, -0x1 ;  /* 0xffffffffff637424 */ /* 0x000fe200078e00ff */
[----:B------:R-:W-:Y:S01]  /*0d60*/  ISETP.GE.U32.AND P0, PT, R16, UR4, PT ;  /* 0x0000000410007c0c */ /* 0x000fe2000bf06070 */
[----:B------:R-:W-:Y:S02]  /*0d70*/  IMAD.MOV.U32 R100, RZ, RZ, -0x1 ;  /* 0xffffffffff647424 */ /* 0x000fe400078e00ff */
[----:B------:R-:W-:Y:S01]  /*0d80*/  IMAD.MOV.U32 R23, RZ, RZ, -0x1 ;  /* 0xffffffffff177424 */ /* 0x000fe200078e00ff */
[----:B------:R-:W-:-:S13]  /*0d90*/  ISETP.GE.U32.AND.EX P0, PT, R17, UR5, PT, P0 ;  /* 0x0000000511007c0c */ /* 0x000fda000bf06100 */
[----:B------:R-:W-:Y:S05]  /*0da0*/  @P0 BRA `(.L_x_9) ;  /* 0x00000004002c0947 */ /* 0x000fea0003800000 */
[----:B------:R-:W0:Y:S01]  /*0db0*/  LDC.64 R26, c[0x0][0x628] ;  /* 0x00018a00ff1a7b82 */ /* 0x000e220000000a00 */
[----:B------:R-:W-:Y:S02]  /*0dc0*/  IMAD.MOV.U32 R10, RZ, RZ, R16 ;  /* 0x000000ffff0a7224 */ /* 0x000fe400078e0010 */
[----:B------:R-:W-:-:S05]  /*0dd0*/  IMAD.MOV.U32 R11, RZ, RZ, R17 ;  /* 0x000000ffff0b7224 */ /* 0x000fca00078e0011 */
[----:B------:R-:W1:Y:S08]  /*0de0*/  LDC R8, c[0x0][0x630] ;  /* 0x00018c00ff087b82 */ /* 0x000e700000000800 */
[----:B------:R-:W2:Y:S01]  /*0df0*/  LDC.64 R28, c[0x0][0x620] ;  /* 0x00018800ff1c7b82 */ /* 0x000ea20000000a00 */
[----:B0-----:R-:W-:-:S04]  /*0e00*/  ISETP.NE.U32.AND P0, PT, R26, RZ, PT ;  /* 0x000000ff1a00720c */ /* 0x001fc80003f05070 */
[----:B------:R-:W-:-:S13]  /*0e10*/  ISETP.NE.AND.EX P0, PT, R27, RZ, PT, P0 ;  /* 0x000000ff1b00720c */ /* 0x000fda0003f05300 */
[----:B-12---:R-:W-:Y:S05]  /*0e20*/  @!P0 BRA `(.L_x_10) ;  /* 0x0000000000288947 */ /* 0x006fea0003800000 */
[----:B------:R-:W0:Y:S02]  /*0e30*/  LDC R3, c[0x0][0x634] ;  /* 0x00018d00ff037b82 */ /* 0x000e240000000800 */
[----:B0-----:R-:W-:-:S05]  /*0e40*/  IADD3 R3, P0, R16, R3, RZ ;  /* 0x0000000310037210 */ /* 0x001fca0007f1e0ff */
[----:B------:R-:W-:-:S04]  /*0e50*/  IMAD.X R21, RZ, RZ, R17, P0 ;  /* 0x000000ffff157224 */ /* 0x000fc800000e0611 */
[----:B------:R-:W-:-:S04]  /*0e60*/  IMAD.WIDE.U32 R10, R21, R26, RZ ;  /* 0x0000001a150a7225 */ /* 0x000fc800078e00ff */
[----:B------:R-:W-:-:S04]  /*0e70*/  IMAD.WIDE.U32 R12, P0, R3, R27, R10 ;  /* 0x0000001b030c7225 */ /* 0x000fc8000780000a */
[----:B------:R-:W-:-:S04]  /*0e80*/  IMAD.WIDE.U32 R10, R3, R26, RZ ;  /* 0x0000001a030a7225 */ /* 0x000fc800078e00ff */
[----:B------:R-:W-:Y:S01]  /*0e90*/  IMAD.X R15, RZ, RZ, RZ, P0 ;  /* 0x000000ffff0f7224 */ /* 0x000fe200000e06ff */
[----:B------:R-:W-:Y:S01]  /*0ea0*/  IADD3 RZ, P0, R11, R12, RZ ;  /* 0x0000000c0bff7210 */ /* 0x000fe20007f1e0ff */
[----:B------:R-:W-:-:S04]  /*0eb0*/  IMAD.MOV.U32 R14, RZ, RZ, R13 ;  /* 0x000000ffff0e7224 */ /* 0x000fc800078e000d */
[----:B------:R-:W-:-:S08]  /*0ec0*/  IMAD.WIDE.U32.X R10, R21, R27, R14, P0 ;  /* 0x0000001b150a7225 */ /* 0x000fd000000e040e */
.L_x_10:
[----:B------:R-:W0:Y:S01]  /*0ed0*/  LDC.64 R32, c[0x0][0x640] ;  /* 0x00019000ff207b82 */ /* 0x000e220000000a00 */
[--C-:B------:R-:W-:Y:S01]  /*0ee0*/  SHF.R.U64 R27, R10, R8, R11.reuse ;  /* 0x000000080a1b7219 */ /* 0x100fe2000000120b */
[----:B------:R-:W-:Y:S01]  /*0ef0*/  IMAD R31, R9, R24, R4 ;  /* 0x00000018091f7224 */ /* 0x000fe200078e0204 */
[----:B------:R-:W-:Y:S01]  /*0f00*/  SHF.R.U32.HI R3, RZ, R8, R11 ;  /* 0x00000008ff037219 */ /* 0x000fe2000001160b */
[----:B------:R-:W-:Y:S01]  /*0f10*/  IMAD.MOV.U32 R23, RZ, RZ, 0x1 ;  /* 0x00000001ff177424 */ /* 0x000fe200078e00ff */
[----:B------:R-:W-:-:S03]  /*0f20*/  IADD3 R5, P0, RZ, -R27, RZ ;  /* 0x8000001bff057210 */ /* 0x000fc60007f1e0ff */
[----:B------:R-:W1:Y:S02]  /*0f30*/  LDC R12, c[0x0][0x618] ;  /* 0x00018600ff0c7b82 */ /* 0x000e640000000800 */
[----:B------:R-:W-:Y:S02]  /*0f40*/  IMAD.X R3, RZ, RZ, ~R3, P0 ;  /* 0x000000ffff037224 */ /* 0x000fe400000e0e03 */
[----:B------:R-:W-:-:S04]  /*0f50*/  IMAD.WIDE.U32 R10, R5, R28, R16 ;  /* 0x0000001c050a7225 */ /* 0x000fc800078e0010 */
[----:B------:R-:W2:Y:S01]  /*0f60*/  LDC R20, c[0x0][0x608] ;  /* 0x00018200ff147b82 */ /* 0x000ea20000000800 */
[----:B------:R-:W-:Y:S02]  /*0f70*/  IMAD R8, R3, R28, RZ ;  /* 0x0000001c03087224 */ /* 0x000fe400078e02ff */
[----:B------:R-:W-:Y:S02]  /*0f80*/  IMAD.MOV.U32 R3, RZ, RZ, -0x1 ;  /* 0xffffffffff037424 */ /* 0x000fe400078e00ff */
[----:B------:R-:W-:-:S03]  /*0f90*/  IMAD R5, R5, R29, R8 ;  /* 0x0000001d05057224 */ /* 0x000fc600078e0208 */
[----:B------:R-:W3:Y:S01]  /*0fa0*/  LDC R30, c[0x0][0x658] ;  /* 0x00019600ff1e7b82 */ /* 0x000ee20000000800 */
[----:B------:R-:W-:Y:S01]  /*0fb0*/  IMAD.IADD R5, R11, 0x1, R5 ;  /* 0x000000010b057824 */ /* 0x000fe200078e0205 */
[----:B0-----:R-:W-:-:S04]  /*0fc0*/  ISETP.NE.U32.AND P0, PT, R32, RZ, PT ;  /* 0x000000ff2000720c */ /* 0x001fc80003f05070 */
[----:B------:R-:W-:Y:S02]  /*0fd0*/  ISETP.NE.AND.EX P0, PT, R33, RZ, PT, P0 ;  /* 0x000000ff2100720c */ /* 0x000fe40003f05300 */
[----:B------:R-:W0:Y:S01]  /*0fe0*/  LDC R26, c[0x0][0x600] ;  /* 0x00018000ff1a7b82 */ /* 0x000e220000000800 */
[-CC-:B-1----:R-:W-:Y:S02]  /*0ff0*/  SHF.R.U64 R14, R10, R12.reuse, R5.reuse ;  /* 0x0000000c0a0e7219 */ /* 0x182fe40000001205 */
[----:B------:R-:W-:-:S05]  /*1000*/  SHF.R.U32.HI R5, RZ, R12, R5 ;  /* 0x0000000cff057219 */ /* 0x000fca0000011605 */
[----:B------:R-:W1:Y:S01]  /*1010*/  LDC R15, c[0x0][0x648] ;  /* 0x00019200ff0f7b82 */ /* 0x000e620000000800 */
[-CC-:B--2---:R-:W-:Y:S02]  /*1020*/  SHF.R.U64 R29, R14, R20.reuse, R5.reuse ;  /* 0x000000140e1d7219 */ /* 0x184fe40000001205 */
[----:B------:R-:W-:-:S05]  /*1030*/  SHF.R.U32.HI R5, RZ, R20, R5 ;  /* 0x00000014ff057219 */ /* 0x000fca0000011605 */
[----:B------:R-:W2:Y:S01]  /*1040*/  LDC R21, c[0x0][0x638] ;  /* 0x00018e00ff157b82 */ /* 0x000ea20000000800 */
[-CC-:B---3--:R-:W-:Y:S02]  /*1050*/  SHF.R.U64 R20, R29, R30.reuse, R5.reuse ;  /* 0x0000001e1d147219 */ /* 0x188fe40000001205 */
[-C--:B------:R-:W-:Y:S02]  /*1060*/  SHF.L.U32 R3, R3, R30.reuse, RZ ;  /* 0x0000001e03037219 */ /* 0x080fe400000006ff */
[----:B------:R-:W-:Y:S01]  /*1070*/  SHF.R.U32.HI R5, RZ, R30, R5 ;  /* 0x0000001eff057219 */ /* 0x000fe20000011605 */
[----:B------:R-:W-:Y:S01]  /*1080*/  IMAD.MOV.U32 R4, RZ, RZ, R20 ;  /* 0x000000ffff047224 */ /* 0x000fe200078e0014 */
[----:B------:R-:W-:Y:S01]  /*1090*/  LOP3.LUT R12, RZ, R3, RZ, 0x33, !PT ;  /* 0x00000003ff0c7212 */ /* 0x000fe200078e33ff */
[----:B------:R-:W3:Y:S01]  /*10a0*/  LDC R25, c[0x0][0x610] ;  /* 0x00018400ff197b82 */ /* 0x000ee20000000800 */
[----:B------:R-:W-:Y:S05]  /*10b0*/  @!P0 BRA `(.L_x_11) ;  /* 0x0000000000288947 */ /* 0x000fea0003800000 */
[----:B------:R-:W4:Y:S02]  /*10c0*/  LDC R3, c[0x0][0x64c] ;  /* 0x00019300ff037b82 */ /* 0x000f240000000800 */
[----:B----4-:R-:W-:-:S05]  /*10d0*/  IADD3 R3, P0, R20, R3, RZ ;  /* 0x0000000314037210 */ /* 0x010fca0007f1e0ff */
        /* <DEDUP_REMOVED lines=8> */
.L_x_11:
[----:B-1----:R-:W-:Y:S01]  /*1160*/  SHF.R.U64 R4, R4, R15, R5 ;  /* 0x0000000f04047219 */ /* 0x002fe20000001205 */
[----:B0-----:R-:W-:Y:S01]  /*1170*/  VIADD R5, R26, 0xffffffff ;  /* 0xffffffff1a057836 */ /* 0x001fe20000000000 */
[----:B------:R-:W-:Y:S01]  /*1180*/  SHF.L.U32 R3, R23, R30, RZ ;  /* 0x0000001e17037219 */ /* 0x000fe200000006ff */
[----:B------:R-:W-:Y:S01]  /*1190*/  IMAD.MOV.U32 R23, RZ, RZ, R27 ;  /* 0x000000ffff177224 */ /* 0x000fe200078e001b */
[----:B------:R-:W-:Y:S01]  /*11a0*/  LOP3.LUT R12, R29, R12, RZ, 0xc0, !PT ;  /* 0x0000000c1d0c7212 */ /* 0x000fe200078ec0ff */
[----:B------:R-:W-:Y:S01]  /*11b0*/  IMAD.MOV R8, RZ, RZ, -R4 ;  /* 0x000000ffff087224 */ /* 0x000fe200078e0a04 */
[----:B------:R-:W-:Y:S02]  /*11c0*/  SEL R6, R6, R31, !P1 ;  /* 0x0000001f06067207 */ /* 0x000fe40004800000 */
[----:B------:R-:W-:Y:S01]  /*11d0*/  LOP3.LUT R5, R14, R5, RZ, 0xc0, !PT ;  /* 0x000000050e057212 */ /* 0x000fe200078ec0ff */
[----:B------:R-:W-:Y:S02]  /*11e0*/  IMAD R9, R3, R4, R12 ;  /* 0x0000000403097224 */ /* 0x000fe400078e020c */
[----:B--2---:R-:W-:-:S02]  /*11f0*/  IMAD R3, R8, R21, R20 ;  /* 0x0000001508037224 */ /* 0x004fc400078e0214 */
[----:B---3--:R-:W-:Y:S02]  /*1200*/  IMAD R6, R9, R25, R6 ;  /* 0x0000001909067224 */ /* 0x008fe400078e0206 */
[----:B------:R-:W-:Y:S02]  /*1210*/  IMAD R99, R3, R26, R5 ;  /* 0x0000001a03637224 */ /* 0x000fe400078e0205 */
[----:B------:R-:W-:-:S03]  /*1220*/  IMAD.MOV.U32 R4, RZ, RZ, 0x1 ;  /* 0x00000001ff047424 */ /* 0x000fc600078e00ff */
[----:B------:R-:W-:Y:S02]  /*1230*/  SEL R100, R99, R6, !P1 ;  /* 0x0000000663647207 */ /* 0x000fe40004800000 */
[----:B------:R-:W-:Y:S02]  /*1240*/  PRMT R3, R4, 0x7610, R3 ;  /* 0x0000761004037816 */ /* 0x000fe40000000003 */
[----:B------:R-:W-:-:S07]  /*1250*/  SEL R99, R6, R99, !P1 ;  /* 0x0000006306637207 */ /* 0x000fce0004800000 */
.L_x_9:
[----:B------:R-:W-:-:S08]  /*1260*/  NOP ;  /* 0x0000000000007918 */ /* 0x000fd00000000000 */
[----:B------:R-:W0:Y:S02]  /*1270*/  USETMAXREG.TRY_ALLOC.CTAPOOL UP0, 0xe8 ;  /* 0x000000e8000079c8 */ /* 0x000e240008000600 */
[----:B0-----:R-:W-:-:S13]  /*1280*/  PLOP3.LUT P0, PT, PT, PT, UP0, 0x80, 0x0 ;  /* 0x000000000000781c */ /* 0x001fda0003f0f008 */
[----:B------:R-:W-:Y:S05]  /*1290*/  @!P0 BRA `(.L_x_9) ;  /* 0xfffffffc00f08947 */ /* 0x000fea000383ffff */
[----:B------:R-:W-:Y:S01]  /*12a0*/  ULDC.64 UR4, c[0x0][0x598] ;  /* 0x0001660000047ab9 */ /* 0x000fe20000000a00 */
[----:B------:R-:W-:Y:S01]  /*12b0*/  ULDC.64 UR38, c[0x0][0x208] ;  /* 0x0000820000267ab9 */ /* 0x000fe20000000a00 */
[----:B------:R-:W-:-:S04]  /*12c0*/  ISETP.NE.U32.AND P0, PT, RZ, UR4, PT ;  /* 0x00000004ff007c0c */ /* 0x000fc8000bf05070 */
[----:B------:R-:W-:-:S13]  /*12d0*/  ISETP.NE.AND.EX P0, PT, RZ, UR5, PT, P0 ;  /* 0x00000005ff007c0c */ /* 0x000fda000bf05300 */
[----:B------:R-:W-:Y:S05]  /*12e0*/  @!P0 BRA `(.L_x_12) ;  /* 0x00000000001c8947 */ /* 0x000fea0003800000 */
[----:B------:R-:W0:Y:S02]  /*12f0*/  LDC.64 R4, c[0x0][0x598] ;  /* 0x00016600ff047b82 */ /* 0x000e240000000a00 */
[----:B0-----:R-:W2:Y:S02]  /*1300*/  LDG.E.64 R4, desc[UR38][R4.64] ;  /* 0x0000002604047981 */ /* 0x001ea4000c1e1b00 */
[----:B--2---:R-:W-:-:S04]  /*1310*/  ISETP.NE.U32.AND P0, PT, R4, RZ, PT ;  /* 0x000000ff0400720c */ /* 0x004fc80003f05070 */
[----:B------:R-:W-:-:S13]  /*1320*/  ISETP.NE.AND.EX P0, PT, R5, RZ, PT, P0 ;  /* 0x000000ff0500720c */ /* 0x000fda0003f05300 */
[----:B------:R-:W-:Y:S05]  /*1330*/  @!P0 BRA `(.L_x_12) ;  /* 0x0000000000088947 */ /* 0x000fea0003800000 */
[----:B------:R0:W5:Y:S01]  /*1340*/  LD.E R90, desc[UR38][R4.64] ;  /* 0x00000026045a7980 */ /* 0x000162000c101900 */
[----:B------:R-:W-:Y:S05]  /*1350*/  BRA `(.L_x_13) ;  /* 0x0000000000247947 */ /* 0x000fea0003800000 */
.L_x_12:
[----:B------:R-:W-:Y:S02]  /*1360*/  ULDC.64 UR4, c[0x0][0x588] ;  /* 0x0001620000047ab9 */ /* 0x000fe40000000a00 */
[----:B------:R-:W-:-:S04]  /*1370*/  ISETP.NE.U32.AND P0, PT, RZ, UR4, PT ;  /* 0x00000004ff007c0c */ /* 0x000fc8000bf05070 */
[----:B------:R-:W-:-:S13]  /*1380*/  ISETP.NE.AND.EX P0, PT, RZ, UR5, PT, P0 ;  /* 0x00000005ff007c0c */ /* 0x000fda000bf05300 */
[----:B------:R-:W-:Y:S05]  /*1390*/  @!P0 BRA `(.L_x_14) ;  /* 0x00000000000c8947 */ /* 0x000fea0003800000 */
[----:B------:R-:W0:Y:S02]  /*13a0*/  LDC.64 R90, c[0x0][0x588] ;  /* 0x00016200ff5a7b82 */ /* 0x000e240000000a00 */
[----:B0-----:R1:W5:Y:S01]  /*13b0*/  LDG.E R90, desc[UR38][R90.64] ;  /* 0x000000265a5a7981 */ /* 0x001362000c1e1900 */
[----:B------:R-:W-:Y:S05]  /*13c0*/  BRA `(.L_x_13) ;  /* 0x0000000000087947 */ /* 0x000fea0003800000 */
.L_x_14:
[----:B------:R-:W-:Y:S02]  /*13d0*/  ULDC UR4, c[0x0][0x580] ;  /* 0x0001600000047ab9 */ /* 0x000fe40000000800 */
[----:B------:R-:W-:-:S07]  /*13e0*/  IMAD.U32 R90, RZ, RZ, UR4 ;  /* 0x00000004ff5a7e24 */ /* 0x000fce000f8e00ff */
.L_x_13:
[----:B------:R-:W-:Y:S02]  /*13f0*/  ULDC.64 UR4, c[0x0][0x5a0] ;  /* 0x0001680000047ab9 */ /* 0x000fe40000000a00 */
[----:B------:R-:W-:-:S04]  /*1400*/  ISETP.NE.U32.AND P0, PT, RZ, UR4, PT ;  /* 0x00000004ff007c0c */ /* 0x000fc8000bf05070 */
[----:B------:R-:W-:-:S13]  /*1410*/  ISETP.NE.AND.EX P0, PT, RZ, UR5, PT, P0 ;  /* 0x00000005ff007c0c */ /* 0x000fda000bf05300 */
[----:B------:R-:W-:Y:S05]  /*1420*/  @!P0 BRA `(.L_x_15) ;  /* 0x00000000001c8947 */ /* 0x000fea0003800000 */
[----:B0-----:R-:W0:Y:S02]  /*1430*/  LDC.64 R4, c[0x0][0x5a0] ;  /* 0x00016800ff047b82 */ /* 0x001e240000000a00 */
[----:B0-----:R-:W2:Y:S02]  /*1440*/  LDG.E.64 R4, desc[UR38][R4.64] ;  /* 0x0000002604047981 */ /* 0x001ea4000c1e1b00 */
[----:B--2---:R-:W-:-:S04]  /*1450*/  ISETP.NE.U32.AND P0, PT, R4, RZ, PT ;  /* 0x000000ff0400720c */ /* 0x004fc80003f05070 */
[----:B------:R-:W-:-:S13]  /*1460*/  ISETP.NE.AND.EX P0, PT, R5, RZ, PT, P0 ;  /* 0x000000ff0500720c */ /* 0x000fda0003f05300 */
[----:B------:R-:W-:Y:S05]  /*1470*/  @!P0 BRA `(.L_x_15) ;  /* 0x0000000000088947 */ /* 0x000fea0003800000 */
[----:B-1----:R0:W5:Y:S01]  /*1480*/  LD.E R91, desc[UR38][R4.64] ;  /* 0x00000026045b7980 */ /* 0x002162000c101900 */
[----:B------:R-:W-:Y:S05]  /*1490*/  BRA `(.L_x_16) ;  /* 0x0000000000247947 */ /* 0x000fea0003800000 */
.L_x_15:
[----:B------:R-:W-:Y:S02]  /*14a0*/  ULDC.64 UR4, c[0x0][0x590] ;  /* 0x0001640000047ab9 */ /* 0x000fe40000000a00 */
[----:B------:R-:W-:-:S04]  /*14b0*/  ISETP.NE.U32.AND P0, PT, RZ, UR4, PT ;  /* 0x00000004ff007c0c */ /* 0x000fc8000bf05070 */
[----:B------:R-:W-:-:S13]  /*14c0*/  ISETP.NE.AND.EX P0, PT, RZ, UR5, PT, P0 ;  /* 0x00000005ff007c0c */ /* 0x000fda000bf05300 */
[----:B------:R-:W-:Y:S05]  /*14d0*/  @!P0 BRA `(.L_x_17) ;  /* 0x00000000000c8947 */ /* 0x000fea0003800000 */
[----:B0-----:R-:W1:Y:S02]  /*14e0*/  LDC.64 R4, c[0x0][0x590] ;  /* 0x00016400ff047b82 */ /* 0x001e640000000a00 */
[----:B-1----:R1:W5:Y:S01]  /*14f0*/  LDG.E R91, desc[UR38][R4.64] ;  /* 0x00000026045b7981 */ /* 0x002362000c1e1900 */
[----:B------:R-:W-:Y:S05]  /*1500*/  BRA `(.L_x_16) ;  /* 0x0000000000087947 */ /* 0x000fea0003800000 */
.L_x_17:
[----:B------:R-:W-:Y:S02]  /*1510*/  ULDC UR4, c[0x0][0x584] ;  /* 0x0001610000047ab9 */ /* 0x000fe40000000800 */
[----:B-1----:R-:W-:-:S07]  /*1520*/  IMAD.U32 R91, RZ, RZ, UR4 ;  /* 0x00000004ff5b7e24 */ /* 0x002fce000f8e00ff */
.L_x_16:
[----:B------:R-:W-:-:S13]  /*1530*/  LOP3.LUT P0, RZ, R3, 0xff, RZ, 0xc0, !PT ;  /* 0x000000ff03ff7812 */ /* 0x000fda000780c0ff */
[----:B------:R-:W-:Y:S05]  /*1540*/  @!P0 EXIT ;  /* 0x000000000000894d */ /* 0x000fea0003800000 */
[----:B------:R-:W2:Y:S01]  /*1550*/  LDC R93, c[0x0][0x658] ;  /* 0x00019600ff5d7b82 */ /* 0x000ea20000000800 */
[----:B------:R-:W-:Y:S01]  /*1560*/  LOP3.LUT R7, R7, 0x1, RZ, 0xc0, !PT ;  /* 0x0000000107077812 */ /* 0x000fe200078ec0ff */
[----:B------:R-:W-:Y:S01]  /*1570*/  ULDC.64 UR6, c[0x0][0x288] ;  /* 0x0000a20000067ab9 */ /* 0x000fe20000000a00 */
[----:B------:R-:W-:Y:S01]  /*1580*/  SHF.R.U32.HI R3, RZ, 0x2, R94 ;  /* 0x00000002ff037819 */ /* 0x000fe2000001165e */
[----:B------:R-:W-:Y:S01]  /*1590*/  UIADD3 UR4, UR7, 0x1f, URZ ;  /* 0x0000001f07047890 */ /* 0x000fe2000fffe03f */
[----:B------:R-:W-:Y:S01]  /*15a0*/  SHF.R.U32.HI R0, RZ, 0x1, R0 ;  /* 0x00000001ff007819 */ /* 0x000fe20000011600 */
[----:B------:R-:W-:Y:S01]  /*15b0*/  IMAD.SHL.U32 R88, R7, 0x40, RZ ;  /* 0x0000004007587824 */ /* 0x000fe200078e00ff */
[----:B------:R-:W-:Y:S01]  /*15c0*/  LOP3.LUT R3, R3, 0x7, RZ, 0xc0, !PT ;  /* 0x0000000703037812 */ /* 0x000fe200078ec0ff */
[----:B------:R-:W-:Y:S01]  /*15d0*/  USHF.R.S32.HI UR5, URZ, 0x1f, UR4 ;  /* 0x0000001f3f057899 */ /* 0x000fe20008011404 */
[----:B------:R-:W-:Y:S01]  /*15e0*/  LOP3.LUT R0, R0, 0x30, RZ, 0xc0, !PT ;  /* 0x0000003000007812 */ /* 0x000fe200078ec0ff */
[----:B------:R-:W-:Y:S01]  /*15f0*/  IMAD.MOV.U32 R6, RZ, RZ, 0x1 ;  /* 0x00000001ff067424 */ /* 0x000fe200078e00ff */
[--C-:B------:R-:W-:Y:S01]  /*1600*/  LOP3.LUT R88, R88, 0x40, R3.reuse, 0xe2, !PT ;  /* 0x0000004058587812 */ /* 0x100fe200078ee203 */
[----:B------:R-:W-:Y:S01]  /*1610*/  ULEA.HI UR5, UR5, UR4, URZ, 0x5 ;  /* 0x0000000405057291 */ /* 0x000fe2000f8f283f */
[-C--:B01----:R-:W-:Y:S01]  /*1620*/  IADD3 R4, RZ, -R0.reuse, -R3 ;  /* 0x80000000ff047210 */ /* 0x083fe20007ffe803 */
[----:B------:R-:W-:Y:S01]  /*1630*/  IMAD.U32 R5, RZ, RZ, UR6 ;  /* 0x00000006ff057e24 */ /* 0x000fe2000f8e00ff */
[----:B------:R-:W-:Y:S01]  /*1640*/  LOP3.LUT R88, R88, R0, RZ, 0xfc, !PT ;  /* 0x0000000058587212 */ /* 0x000fe200078efcff */
[----:B------:R-:W-:Y:S01]  /*1650*/  USHF.R.S32.HI UR43, URZ, 0x5, UR5 ;  /* 0x000000053f2b7899 */ /* 0x000fe20008011405 */
[----:B------:R-:W-:Y:S01]  /*1660*/  IMAD.MOV.U32 R0, RZ, RZ, -0x1 ;  /* 0xffffffffff007424 */ /* 0x000fe200078e00ff */
[C---:B------:R-:W-:Y:S01]  /*1670*/  LOP3.LUT R92, R94.reuse, 0x3, RZ, 0xc0, !PT ;  /* 0x000000035e5c7812 */ /* 0x040fe200078ec0ff */
[----:B------:R-:W-:Y:S01]  /*1680*/  IMAD R4, R7, -0x40, R4 ;  /* 0xffffffc007047824 */ /* 0x000fe200078e0204 */
[----:B------:R-:W-:Y:S01]  /*1690*/  UISETP.LT.AND UP0, UPT, UR43, 0x1, UPT ;  /* 0x000000012b00788c */ /* 0x000fe2000bf01270 */
[----:B------:R-:W-:Y:S01]  /*16a0*/  LOP3.LUT R95, R94, 0x80, RZ, 0xc0, !PT ;  /* 0x000000805e5f7812 */ /* 0x000fe200078ec0ff */
[----:B------:R-:W-:Y:S01]  /*16b0*/  ULDC UR4, c[0x0][0x284] ;  /* 0x0000a10000047ab9 */ /* 0x000fe20000000800 */
[----:B------:R-:W-:Y:S01]  /*16c0*/  IMAD R92, R92, -0x2, R5 ;  /* 0xfffffffe5c5c7824 */ /* 0x000fe200078e0205 */
[-C--:B--2---:R-:W-:Y:S01]  /*16d0*/  SHF.L.U32 R0, R0, R93.reuse, RZ ;  /* 0x0000005d00007219 */ /* 0x084fe200000006ff */
[----:B------:R-:W-:Y:S01]  /*16e0*/  USEL UR44, UR43, 0x1, UP0 ;  /* 0x000000012b2c7887 */ /* 0x000fe20008000000 */
[----:B------:R-:W-:Y:S01]  /*16f0*/  SHF.L.U32 R93, R6, R93, RZ ;  /* 0x0000005d065d7219 */ /* 0x000fe200000006ff */
[----:B------:R-:W-:Y:S01]  /*1700*/  IMAD.SHL.U32 R94, R94, 0x2, RZ ;  /* 0x000000025e5e7824 */ /* 0x000fe200078e00ff */
[----:B------:R-:W-:Y:S01]  /*1710*/  SHF.R.U32.HI R95, RZ, 0x7, R95 ;  /* 0x00000007ff5f7819 */ /* 0x000fe2000001165f */
[----:B------:R-:W-:Y:S01]  /*1720*/  VIADD R97, R4, UR4 ;  /* 0x0000000404617c36 */ /* 0x000fe20008000000 */
[----:B------:R-:W-:Y:S01]  /*1730*/  LOP3.LUT R96, RZ, R0, RZ, 0x33, !PT ;  /* 0x00000000ff607212 */ /* 0x000fe200078e33ff */
[----:B------:R-:W-:Y:S01]  /*1740*/  IMAD.MOV.U32 R89, RZ, RZ, RZ ;  /* 0x000000ffff597224 */ /* 0x000fe200078e00ff */
[----:B------:R-:W-:Y:S01]  /*1750*/  UIADD3 UR44, UR43, -UR44, URZ ;  /* 0x8000002c2b2c7290 */ /* 0x000fe2000fffe03f */
[----:B------:R-:W-:Y:S01]  /*1760*/  UMOV UR40, URZ ;  /* 0x0000003f00287c82 */ /* 0x000fe20008000000 */
[----:B------:R-:W-:-:S10]  /*1770*/  UMOV UR41, URZ ;  /* 0x0000003f00297c82 */ /* 0x000fd40008000000 */
.L_x_167:
[----:B0-----:R-:W0:Y:S01]  /*1780*/  SHFL.IDX PT, R0, R95, RZ, 0x1f ;  /* 0x00001fff5f007589 */ /* 0x001e2200000e0000 */
[----:B-1----:R-:W1:Y:S01]  /*1790*/  S2UR UR7, SR_CgaCtaId ;  /* 0x00000000000779c3 */ /* 0x002e620000008800 */
[----:B------:R-:W-:Y:S01]  /*17a0*/  UMOV UR6, 0x400 ;  /* 0x0000040000067882 */ /* 0x000fe20000000000 */
[----:B0-----:R-:W-:Y:S01]  /*17b0*/  R2UR UR4, R0 ;  /* 0x00000000000472ca */ /* 0x001fe200000e0000 */
[----:B-1----:R-:W-:-:S12]  /*17c0*/  ULEA UR6, UR7, UR6, 0x18 ;  /* 0x0000000607067291 */ /* 0x002fd8000f8ec03f */
[----:B------:R-:W-:-:S04]  /*17d0*/  ULEA.HI UR5, UR4, UR4, URZ, 0x1 ;  /* 0x0000000404057291 */ /* 0x000fc8000f8f083f */
[----:B------:R-:W-:-:S04]  /*17e0*/  ULOP3.LUT UR5, UR5, 0x1ffffe, URZ, 0xc0, !UPT ;  /* 0x001ffffe05057892 */ /* 0x000fc8000f8ec03f */
[----:B------:R-:W-:-:S03]  /*17f0*/  UIADD3 UR5, UR4, -UR5, URZ ;  /* 0x8000000504057290 */ /* 0x000fc6000fffe03f */
[----:B------:R-:W-:Y:S01]  /*1800*/  ULDC UR4, c[0x0][0x28c] ;  /* 0x0000a30000047ab9 */ /* 0x000fe20000000800 */
[----:B------:R-:W-:Y:S01]  /*1810*/  ULEA UR5, UR5, UR6, 0xb ;  /* 0x0000000605057291 */ /* 0x000fe2000f8e583f */
[----:B------:R-:W-:-:S03]  /*1820*/  ISETP.LT.AND P0, PT, RZ, UR4, PT ;  /* 0x00000004ff007c0c */ /* 0x000fc6000bf01270 */
[----:B------:R-:W-:-:S04]  /*1830*/  UIADD3 UR5, UR5, 0x280, URZ ;  /* 0x0000028005057890 */ /* 0x000fc8000fffe03f */
[----:B------:R-:W-:-:S04]  /*1840*/  USHF.R.U32.HI UR5, URZ, 0x4, UR5 ;  /* 0x000000043f057899 */ /* 0x000fc80008011605 */
[----:B------:R-:W-:-:S04]  /*1850*/  ULOP3.LUT UR5, UR5, 0x3fff, URZ, 0xc0, !UPT ;  /* 0x00003fff05057892 */ /* 0x000fc8000f8ec03f */
[----:B------:R-:W-:Y:S01]  /*1860*/  ULOP3.LUT UR45, UR5, 0x10000, URZ, 0xfc, !UPT ;  /* 0x00010000052d7892 */ /* 0x000fe2000f8efc3f */
[----:B----4-:R-:W-:Y:S11]  /*1870*/  @P0 BRA `(.L_x_18) ;  /* 0x0000000000400947 */ /* 0x010ff60003800000 */
[----:B------:R-:W-:Y:S01]  /*1880*/  MOV R0, 0x0 ;  /* 0x0000000000007802 */ /* 0x000fe20000000f00 */
[----:B------:R-:W-:Y:S01]  /*1890*/  ULDC.64 UR4, c[0x4][0x68] ;  /* 0x01001a0000047ab9 */ /* 0x000fe20000000a00 */
[----:B------:R-:W-:Y:S01]  /*18a0*/  ULDC.64 UR6, c[0x4][0x8] ;  /* 0x0100020000067ab9 */ /* 0x000fe20000000a00 */
[----:B------:R-:W-:Y:S01]  /*18b0*/  IMAD.U32 R4, RZ, RZ, UR4 ;  /* 0x00000004ff047e24 */ /* 0x000fe2000f8e00ff */
[----:B------:R0:W1:Y:S01]  /*18c0*/  LDC.64 R14, c[0x4][R0] ;  /* 0x01000000000e7b82 */ /* 0x0000620000000a00 */
[----:B------:R-:W-:Y:S01]  /*18d0*/  IMAD.U32 R5, RZ, RZ, UR5 ;  /* 0x00000005ff057e24 */ /* 0x000fe2000f8e00ff */
[----:B------:R-:W-:Y:S01]  /*18e0*/  ULDC.64 UR4, c[0x4][0x70] ;  /* 0x01001c0000047ab9 */ /* 0x000fe20000000a00 */
[----:B------:R-:W-:Y:S02]  /*18f0*/  IMAD.U32 R10, RZ, RZ, UR6 ;  /* 0x00000006ff0a7e24 */ /* 0x000fe4000f8e00ff */
[----:B------:R-:W-:Y:S02]  /*1900*/  IMAD.U32 R6, RZ, RZ, UR4 ;  /* 0x00000004ff067e24 */ /* 0x000fe4000f8e00ff */
[----:B------:R-:W-:-:S02]  /*1910*/  IMAD.U32 R7, RZ, RZ, UR5 ;  /* 0x00000005ff077e24 */ /* 0x000fc4000f8e00ff */
[----:B------:R-:W-:Y:S02]  /*1920*/  IMAD.U32 R11, RZ, RZ, UR7 ;  /* 0x00000007ff0b7e24 */ /* 0x000fe4000f8e00ff */
[----:B------:R-:W-:Y:S02]  /*1930*/  IMAD.MOV.U32 R8, RZ, RZ, 0x1e1 ;  /* 0x000001e1ff087424 */ /* 0x000fe400078e00ff */
[----:B------:R-:W-:Y:S02]  /*1940*/  IMAD.MOV.U32 R12, RZ, RZ, 0x1 ;  /* 0x00000001ff0c7424 */ /* 0x000fe400078e00ff */
[----:B0-----:R-:W-:-:S07]  /*1950*/  IMAD.MOV.U32 R13, RZ, RZ, RZ ;  /* 0x000000ffff0d7224 */ /* 0x001fce00078e00ff */
[----:B------:R-:W-:-:S07]  /*1960*/  LEPC R20, `(.L_x_18) ;  /* 0x000000001014794e */ /* 0x000fce0000000000 */
[----:B-1---5:R-:W-:Y:S05]  /*1970*/  CALL.ABS.NOINC R14 ;  /* 0x000000000e007343 */ /* 0x022fea0003c00000 */
.L_x_18:
[----:B------:R-:W-:-:S04]  /*1980*/  LOP3.LUT R0, R18, 0x1, RZ, 0xfc, !PT ;  /* 0x0000000112007812 */ /* 0x000fc800078efcff */
[----:B------:R-:W-:-:S13]  /*1990*/  ISETP.NE.AND P0, PT, R0, 0x3, PT ;  /* 0x000000030000780c */ /* 0x000fda0003f05270 */
[----:B------:R-:W-:Y:S05]  /*19a0*/  @!P0 BRA `(.L_x_19) ;  /* 0x0000000000048947 */ /* 0x000fea0003800000 */
[----:B------:R-:W-:Y:S01]  /*19b0*/  BPT.TRAP 0x1 ;  /* 0x000000040000795c */ /* 0x000fe20000300000 */
.L_x_19:
[----:B------:R-:W0:Y:S01]  /*19c0*/  S2UR UR5, SR_CgaCtaId ;  /* 0x00000000000579c3 */ /* 0x000e220000008800 */
[----:B------:R-:W-:Y:S01]  /*19d0*/  UMOV UR4, 0x400 ;  /* 0x0000040000047882 */ /* 0x000fe20000000000 */
[----:B------:R-:W-:Y:S02]  /*19e0*/  IMAD.U32 R0, RZ, RZ, UR40 ;  /* 0x00000028ff007e24 */ /* 0x000fe4000f8e00ff */
[----:B------:R-:W-:-:S03]  /*19f0*/  IMAD.U32 R3, RZ, RZ, UR41 ;  /* 0x00000029ff037e24 */ /* 0x000fc6000f8e00ff */
[----:B------:R-:W-:Y:S01]  /*1a00*/  SHF.L.U32 R0, R0, 0x1f, RZ ;  /* 0x0000001f00007819 */ /* 0x000fe200000006ff */
[----:B0-----:R-:W-:-:S06]  /*1a10*/  ULEA UR4, UR5, UR4, 0x18 ;  /* 0x0000000405047291 */ /* 0x001fcc000f8ec03f */
[----:B------:R-:W-:-:S04]  /*1a20*/  IMAD.U32 R6, RZ, RZ, UR4 ;  /* 0x00000004ff067e24 */ /* 0x000fc8000f8e00ff */
[----:B------:R-:W-:-:S04]  /*1a30*/  IMAD R3, R3, 0x8, R6 ;  /* 0x0000000803037824 */ /* 0x000fc800078e0206 */
[----:B------:R0:W1:Y:S01]  /*1a40*/  SYNCS.PHASECHK.TRANS64.TRYWAIT P1, [R3+URZ], R0 ;  /* 0x00000000030075a7 */ /* 0x000062000802017f */
[----:B------:R-:W-:Y:S05]  /*1a50*/  @!P0 BRA `(.L_x_20) ;  /* 0x0000000000048947 */ /* 0x000fea0003800000 */
[----:B------:R-:W-:Y:S01]  /*1a60*/  BPT.TRAP 0x1 ;  /* 0x000000040000795c */ /* 0x000fe20000300000 */
.L_x_20:
[----:B------:R-:W-:-:S05]  /*1a70*/  IMAD.U32 R4, RZ, RZ, UR44 ;  /* 0x0000002cff047e24 */ /* 0x000fca000f8e00ff */
[----:B------:R-:W-:Y:S01]  /*1a80*/  ISETP.GE.AND P2, PT, R4, 0x1, PT ;  /* 0x000000010400780c */ /* 0x000fe20003f46270 */
[----:B-1----:R-:W-:-:S12]  /*1a90*/  @P1 BRA `(.L_x_21) ;  /* 0x0000000000081947 */ /* 0x002fd80003800000 */
[----:B------:R-:W1:Y:S02]  /*1aa0*/  SYNCS.PHASECHK.TRANS64.TRYWAIT P1, [R3+URZ], R0 ;  /* 0x00000000030075a7 */ /* 0x000e64000802017f */
[----:B-1----:R-:W-:Y:S05]  /*1ab0*/  @!P1 BRA `(.L_x_22) ;  /* 0x0000006000a09947 */ /* 0x002fea0003800000 */
.L_x_21:
[----:B------:R-:W-:Y:S05]  /*1ac0*/  WARPSYNC.ALL ;  /* 0x0000000000007948 */ /* 0x000fea0003800000 */
[----:B------:R-:W-:Y:S01]  /*1ad0*/  R2UR UR4, R6 ;  /* 0x00000000060472ca */ /* 0x000fe200000e0000 */
[----:B------:R-:W-:Y:S01]  /*1ae0*/  WARPGROUP.ARRIVE ;  /* 0x00000000000079c5 */ /* 0x000fe20000000000 */
[----:B------:R-:W-:Y:S01]  /*1af0*/  UMOV UR5, 0xc0000010 ;  /* 0xc000001000057882 */ /* 0x000fe20000000000 */
[----:B------:R-:W-:-:S10]  /*1b00*/  UMOV UR7, 0xc0000010 ;  /* 0xc000001000077882 */ /* 0x000fd40000000000 */
[----:B------:R-:W-:-:S04]  /*1b10*/  UIADD3 UR4, UR4, 0x1c280, URZ ;  /* 0x0001c28004047890 */ /* 0x000fc8000fffe03f */
[----:B------:R-:W-:-:S04]  /*1b20*/  USHF.R.U32.HI UR4, URZ, 0x4, UR4 ;  /* 0x000000043f047899 */ /* 0x000fc80008011604 */
[----:B------:R-:W-:-:S04]  /*1b30*/  ULOP3.LUT UR4, UR4, 0x3fff, URZ, 0xc0, !UPT ;  /* 0x00003fff04047892 */ /* 0x000fc8000f8ec03f */
[----:B------:R-:W-:Y:S02]  /*1b40*/  ULOP3.LUT UR9, UR4, 0x10000, URZ, 0xfc, !UPT ;  /* 0x0001000004097892 */ /* 0x000fe4000f8efc3f */
[----:B------:R-:W-:Y:S02]  /*1b50*/  ULEA UR4, UR41, UR45, 0x8 ;  /* 0x0000002d29047291 */ /* 0x000fe4000f8e403f */
[----:B------:R-:W-:-:S09]  /*1b60*/  ULEA UR6, UR41, UR9, 0x8 ;  /* 0x0000000929067291 */ /* 0x000fd2000f8e403f */
[----:B------:R-:W-:Y:S03]  /*1b70*/  IGMMA.64x128x32.S8.S8 R24, gdesc[UR4], RZ, !UPT, gsb0 ;  /* 0x03600000041879f1 */ /* 0x000fe6000c0410ff */
[----:B------:R-:W-:Y:S02]  /*1b80*/  WARPGROUP.DEPBAR.LE gsb0, 0x0 ;  /* 0x00008000000079c5 */ /* 0x000fe40000010000 */
[----:B------:R-:W-:Y:S05]  /*1b90*/  @!P2 BRA `(.L_x_23) ;  /* 0x0000000000cca947 */ /* 0x000fea0003800000 */
[----:B------:R-:W-:Y:S01]  /*1ba0*/  UIADD3 UR4, UR41, 0x1, URZ ;  /* 0x0000000129047890 */ /* 0x000fe2000fffe03f */
[----:B01----:R-:W-:Y:S02]  /*1bb0*/  IMAD.U32 R0, RZ, RZ, UR44 ;  /* 0x0000002cff007e24 */ /* 0x003fe4000f8e00ff */
[----:B------:R-:W-:Y:S01]  /*1bc0*/  IMAD.U32 R3, RZ, RZ, UR41 ;  /* 0x00000029ff037e24 */ /* 0x000fe2000f8e00ff */
[----:B------:R-:W-:-:S04]  /*1bd0*/  UISETP.NE.AND UP0, UPT, UR4, 0x1c, UPT ;  /* 0x0000001c0400788c */ /* 0x000fc8000bf05270 */
[----:B------:R-:W-:Y:S02]  /*1be0*/  USEL UR5, URZ, 0x1, UP0 ;  /* 0x000000013f057887 */ /* 0x000fe40008000000 */
[----:B------:R-:W-:Y:S02]  /*1bf0*/  USEL UR8, UR4, URZ, UP0 ;  /* 0x0000003f04087287 */ /* 0x000fe40008000000 */
[----:B------:R-:W-:-:S06]  /*1c00*/  ULOP3.LUT UR5, UR40, UR5, URZ, 0x3c, !UPT ;  /* 0x0000000528057292 */ /* 0x000fcc000f8e3c3f */
[----:B------:R-:W-:-:S07]  /*1c10*/  IMAD.U32 R7, RZ, RZ, UR5 ;  /* 0x00000005ff077e24 */ /* 0x000fce000f8e00ff */
.L_x_30:
[----:B------:R-:W-:Y:S05]  /*1c20*/  @!P0 BRA `(.L_x_24) ;  /* 0x0000000000048947 */ /* 0x000fea0003800000 */
[----:B------:R-:W-:Y:S01]  /*1c30*/  BPT.TRAP 0x1 ;  /* 0x000000040000795c */ /* 0x000fe20000300000 */
.L_x_24:
[----:B------:R-:W0:Y:S01]  /*1c40*/  S2UR UR5, SR_CgaCtaId ;  /* 0x00000000000579c3 */ /* 0x000e220000008800 */
[----:B------:R-:W-:Y:S01]  /*1c50*/  UMOV UR4, 0x400 ;  /* 0x0000040000047882 */ /* 0x000fe20000000000 */
[----:B------:R-:W-:Y:S01]  /*1c60*/  IMAD.U32 R5, RZ, RZ, UR8 ;  /* 0x00000008ff057e24 */ /* 0x000fe2000f8e00ff */
[----:B------:R-:W-:Y:S01]  /*1c70*/  SHF.L.U32 R4, R7, 0x1f, RZ ;  /* 0x0000001f07047819 */ /* 0x000fe200000006ff */
[----:B0-----:R-:W-:-:S06]  /*1c80*/  ULEA UR4, UR5, UR4, 0x18 ;  /* 0x0000000405047291 */ /* 0x001fcc000f8ec03f */
[----:B------:R-:W-:-:S04]  /*1c90*/  IMAD.U32 R6, RZ, RZ, UR4 ;  /* 0x00000004ff067e24 */ /* 0x000fc8000f8e00ff */
[----:B------:R-:W-:-:S04]  /*1ca0*/  IMAD R5, R5, 0x8, R6 ;  /* 0x0000000805057824 */ /* 0x000fc800078e0206 */
[----:B------:R0:W1:Y:S01]  /*1cb0*/  SYNCS.PHASECHK.TRANS64.TRYWAIT P1, [R5+URZ], R4 ;  /* 0x00000004050075a7 */ /* 0x000062000802017f */
[----:B------:R-:W-:Y:S05]  /*1cc0*/  @!P0 BRA `(.L_x_25) ;  /* 0x0000000000048947 */ /* 0x000fea0003800000 */
[----:B------:R-:W-:Y:S01]  /*1cd0*/  BPT.TRAP 0x1 ;  /* 0x000000040000795c */ /* 0x000fe20000300000 */
.L_x_25:
[----:B-1----:R-:W-:Y:S05]  /*1ce0*/  @P1 BRA `(.L_x_26) ;  /* 0x0000000000081947 */ /* 0x002fea0003800000 */
[----:B------:R-:W1:Y:S02]  /*1cf0*/  SYNCS.PHASECHK.TRANS64.TRYWAIT P1, [R5+URZ], R4 ;  /* 0x00000004050075a7 */ /* 0x000e64000802017f */
[----:B-1----:R-:W-:Y:S05]  /*1d00*/  @!P1 BRA `(.L_x_27) ;  /* 0x0000006000209947 */ /* 0x002fea0003800000 */
.L_x_26:
[----:B------:R-:W-:Y:S01]  /*1d10*/  ULEA UR4, UR8, UR45, 0x8 ;  /* 0x0000002d08047291 */ /* 0x000fe2000f8e403f */
[----:B------:R-:W-:Y:S01]  /*1d20*/  WARPGROUP.ARRIVE ;  /* 0x00000000000079c5 */ /* 0x000fe20000000000 */
[----:B------:R-:W-:Y:S01]  /*1d30*/  ULEA UR6, UR8, UR9, 0x8 ;  /* 0x0000000908067291 */ /* 0x000fe2000f8e403f */
[----:B------:R-:W-:Y:S01]  /*1d40*/  UMOV UR5, 0xc0000010 ;  /* 0xc000001000057882 */ /* 0x000fe20000000000 */
[----:B------:R-:W-:-:S07]  /*1d50*/  UMOV UR7, 0xc0000010 ;  /* 0xc000001000077882 */ /* 0x000fce0000000000 */
[----:B------:R-:W-:Y:S03]  /*1d60*/  IGMMA.64x128x32.S8.S8 R24, gdesc[UR4], R24, gsb0 ;  /* 0x03600000041879f1 */ /* 0x000fe60008041018 */
[----:B------:R-:W-:Y:S02]  /*1d70*/  WARPGROUP.DEPBAR.LE gsb0, 0x0 ;  /* 0x00008000000079c5 */ /* 0x000fe40000010000 */
[----:B------:R-:W-:Y:S05]  /*1d80*/  @!P0 BRA `(.L_x_28) ;  /* 0x0000000000048947 */ /* 0x000fea0003800000 */
[----:B------:R-:W-:Y:S01]  /*1d90*/  BPT.TRAP 0x1 ;  /* 0x000000040000795c */ /* 0x000fe20000300000 */
.L_x_28:
[----:B------:R-:W-:-:S13]  /*1da0*/  ISETP.NE.AND P1, PT, R22, RZ, PT ;  /* 0x000000ff1600720c */ /* 0x000fda0003f25270 */
[----:B01----:R-:W-:-:S04]  /*1db0*/  @P1 IMAD R4, R3, 0x8, R6 ;  /* 0x0000000803041824 */ /* 0x003fc800078e0206 */
[----:B------:R-:W-:-:S05]  /*1dc0*/  @P1 VIADD R4, R4, 0xe0 ;  /* 0x000000e004041836 */ /* 0x000fca0000000000 */
[----:B------:R-:W-:-:S04]  /*1dd0*/  @P1 PRMT R4, R19, 0x654, R4 ;  /* 0x0000065413041816 */ /* 0x000fc80000000004 */
[----:B------:R0:W-:Y:S01]  /*1de0*/  @P1 SYNCS.ARRIVE.TRANS64.RED.A1T0 RZ, [R4+URZ], RZ ;  /* 0x000000ff04ff19a7 */ /* 0x0001e2000810043f */
[----:B------:R-:W-:-:S13]  /*1df0*/  ISETP.GT.U32.AND P1, PT, R18, 0x1, PT ;  /* 0x000000011200780c */ /* 0x000fda0003f24070 */
[----:B0-----:R-:W-:Y:S05]  /*1e00*/  @P1 BRA `(.L_x_29) ;  /* 0x0000000000041947 */ /* 0x001fea0003800000 */
[----:B------:R-:W-:Y:S01]  /*1e10*/  BPT.TRAP 0x1 ;  /* 0x000000040000795c */ /* 0x000fe20000300000 */
.L_x_29:
[----:B------:R-:W-:Y:S01]  /*1e20*/  UIADD3 UR8, UR8, 0x1, URZ ;  /* 0x0000000108087890 */ /* 0x000fe2000fffe03f */
[C---:B------:R-:W-:Y:S01]  /*1e30*/  ISETP.GT.AND P2, PT, R0.reuse, 0x1, PT ;  /* 0x000000010000780c */ /* 0x040fe20003f44270 */
[----:B------:R-:W-:Y:S02]  /*1e40*/  VIADD R3, R3, 0x1 ;  /* 0x0000000103037836 */ /* 0x000fe40000000000 */
[----:B------:R-:W-:Y:S01]  /*1e50*/  UISETP.NE.AND UP0, UPT, UR8, 0x1c, UPT ;  /* 0x0000001c0800788c */ /* 0x000fe2000bf05270 */
[----:B------:R-:W-:Y:S02]  /*1e60*/  VIADD R0, R0, 0xffffffff ;  /* 0xffffffff00007836 */ /* 0x000fe40000000000 */
[C---:B------:R-:W-:Y:S01]  /*1e70*/  ISETP.NE.AND P1, PT, R3.reuse, 0x1c, PT ;  /* 0x0000001c0300780c */ /* 0x040fe20003f25270 */
[----:B------:R-:W-:Y:S02]  /*1e80*/  USEL UR4, URZ, 0x1, UP0 ;  /* 0x000000013f047887 */ /* 0x000fe40008000000 */
[----:B------:R-:W-:Y:S01]  /*1e90*/  USEL UR8, UR8, URZ, UP0 ;  /* 0x0000003f08087287 */ /* 0x000fe20008000000 */
[----:B------:R-:W-:-:S03]  /*1ea0*/  SEL R3, R3, RZ, P1 ;  /* 0x000000ff03037207 */ /* 0x000fc60000800000 */
[----:B------:R-:W-:Y:S01]  /*1eb0*/  LOP3.LUT R7, R7, UR4, RZ, 0x3c, !PT ;  /* 0x0000000407077c12 */ /* 0x000fe2000f8e3cff */
[----:B------:R-:W-:Y:S07]  /*1ec0*/  @P2 BRA `(.L_x_30) ;  /* 0xfffffffc00542947 */ /* 0x000fee000383ffff */
.L_x_23:
[----:B01----:R-:W0:Y:S02]  /*1ed0*/  LDC R0, c[0x0][0x28c] ;  /* 0x0000a300ff007b82 */ /* 0x003e240000000800 */
[----:B0-----:R-:W-:-:S13]  /*1ee0*/  ISETP.GE.AND P1, PT, R0, 0x1, PT ;  /* 0x000000010000780c */ /* 0x001fda0003f26270 */
[----:B------:R-:W-:Y:S05]  /*1ef0*/  @!P1 BRA `(.L_x_31) ;  /* 0x0000000000449947 */ /* 0x000fea0003800000 */
[----:B------:R-:W-:Y:S05]  /*1f00*/  @!P0 BRA `(.L_x_32) ;  /* 0x0000000000048947 */ /* 0x000fea0003800000 */
[----:B------:R-:W-:Y:S01]  /*1f10*/  BPT.TRAP 0x1 ;  /* 0x000000040000795c */ /* 0x000fe20000300000 */
.L_x_32:
[----:B------:R-:W-:-:S13]  /*1f20*/  ISETP.NE.AND P0, PT, R22, RZ, PT ;  /* 0x000000ff1600720c */ /* 0x000fda0003f05270 */
[----:B------:R-:W-:-:S05]  /*1f30*/  VOTEU.ANY UP0, P0 ;  /* 0x00000000003f7886 */ /* 0x000fca0000000100 */
[----:B------:R-:W-:-:S06]  /*1f40*/  @UP0 UIADD3 UR4, UR44, UR41, URZ ;  /* 0x000000292c040290 */ /* 0x000fcc000fffe03f */
[----:B------:R-:W-:Y:S02]  /*1f50*/  IMAD.U32 R4, RZ, RZ, UR4 ;  /* 0x00000004ff047e24 */ /* 0x000fe4000f8e00ff */
[----:B------:R-:W-:-:S03]  /*1f60*/  IMAD.U32 R3, RZ, RZ, UR4 ;  /* 0x00000004ff037e24 */ /* 0x000fc6000f8e00ff */
[----:B------:R-:W-:-:S05]  /*1f70*/  @P0 SHF.R.U32.HI R4, RZ, 0x2, R4 ;  /* 0x00000002ff040819 */ /* 0x000fca0000011604 */
[----:B------:R-:W-:-:S04]  /*1f80*/  @P0 IMAD.WIDE.U32 R4, R4, 0x24924925, RZ ;  /* 0x2492492504040825 */ /* 0x000fc800078e00ff */
[----:B------:R-:W-:-:S04]  /*1f90*/  @P0 IMAD R4, R5, -0x1c, R3 ;  /* 0xffffffe405040824 */ /* 0x000fc800078e0203 */
[----:B------:R-:W-:-:S04]  /*1fa0*/  @P0 IMAD R4, R4, 0x8, R6 ;  /* 0x0000000804040824 */ /* 0x000fc800078e0206 */
[----:B------:R-:W-:-:S05]  /*1fb0*/  @P0 VIADD R4, R4, 0xe0 ;  /* 0x000000e004040836 */ /* 0x000fca0000000000 */
[----:B------:R-:W-:-:S04]  /*1fc0*/  @P0 PRMT R4, R19, 0x654, R4 ;  /* 0x0000065413040816 */ /* 0x000fc80000000004 */
[----:B------:R0:W-:Y:S01]  /*1fd0*/  @P0 SYNCS.ARRIVE.TRANS64.RED.A1T0 RZ, [R4+URZ], RZ ;  /* 0x000000ff04ff09a7 */ /* 0x0001e2000810043f */
[----:B------:R-:W-:-:S13]  /*1fe0*/  ISETP.GT.U32.AND P0, PT, R18, 0x1, PT ;  /* 0x000000011200780c */ /* 0x000fda0003f04070 */
[----:B0-----:R-:W-:Y:S05]  /*1ff0*/  @P0 BRA `(.L_x_31) ;  /* 0x0000000000040947 */ /* 0x001fea0003800000 */
[----:B------:R-:W-:Y:S01]  /*2000*/  BPT.TRAP 0x1 ;  /* 0x000000040000795c */ /* 0x000fe20000300000 */
.L_x_31:
[----:B------:R-:W-:Y:S01]  /*2010*/  IMAD.SHL.U32 R3, R100, 0x80, RZ ;  /* 0x0000008064037824 */ /* 0x000fe200078e00ff */
[----:B------:R-:W-:Y:S01]  /*2020*/  UIADD3 UR41, UR43, UR41, URZ ;  /* 0x000000292b297290 */ /* 0x000fe2000fffe03f */
[----:B------:R-:W-:Y:S01]  /*2030*/  IMAD.SHL.U32 R10, R99, 0x80, RZ ;  /* 0x00000080630a7824 */ /* 0x000fe200078e00ff */
[----:B------:R-:W-:Y:S01]  /*2040*/  ULDC UR5, c[0x0][0x288] ;  /* 0x0000a20000057ab9 */ /* 0x000fe20000000800 */
[----:B------:R-:W-:Y:S01]  /*2050*/  ULDC UR7, c[0x0][0x284] ;  /* 0x0000a10000077ab9 */ /* 0x000fe20000000800 */
[----:B------:R-:W-:Y:S01]  /*2060*/  UISETP.GT.U32.AND UP0, UPT, UR41, 0x1b, UPT ;  /* 0x0000001b2900788c */ /* 0x000fe2000bf04070 */
[C---:B------:R-:W-:Y:S01]  /*2070*/  ISETP.GE.AND P0, PT, R3.reuse, UR5, PT ;  /* 0x0000000503007c0c */ /* 0x040fe2000bf06270 */
[----:B------:R-:W-:Y:S01]  /*2080*/  UISETP.GE.U32.AND UP1, UPT, UR43, 0x1c, UPT ;  /* 0x0000001c2b00788c */ /* 0x000fe2000bf26070 */
[----:B------:R-:W-:Y:S01]  /*2090*/  SHF.R.S32.HI R11, RZ, 0x1f, R23 ;  /* 0x0000001fff0b7819 */ /* 0x000fe20000011417 */
[----:B------:R-:W-:Y:S01]  /*20a0*/  UISETP.LT.U32.AND UP0, UPT, UR43, 0x1c, UP0 ;  /* 0x0000001c2b00788c */ /* 0x000fe20008701070 */
[----:B------:R-:W-:Y:S01]  /*20b0*/  ISETP.GE.OR P0, PT, R10, UR7, P0 ;  /* 0x000000070a007c0c */ /* 0x000fe20008706670 */
[----:B------:R-:W-:Y:S01]  /*20c0*/  USHF.R.U32.HI UR4, URZ, 0x2, UR41 ;  /* 0x000000023f047899 */ /* 0x000fe20008011629 */
[----:B------:R-:W-:Y:S01]  /*20d0*/  LOP3.LUT R8, R3, 0x6, R94, 0xf8, !PT ;  /* 0x0000000603087812 */ /* 0x000fe200078ef85e */
[----:B------:R-:W-:Y:S01]  /*20e0*/  USEL UR6, URZ, 0x1, !UP0 ;  /* 0x000000013f067887 */ /* 0x000fe2000c000000 */
[----:B------:R-:W-:-:S02]  /*20f0*/  ULDC.64 UR8, c[0x0][0x5d0] ;  /* 0x0001740000087ab9 */ /* 0x000fc40000000a00 */
[----:B------:R-:W-:Y:S01]  /*2100*/  SHF.R.S32.HI R9, RZ, 0x1f, R8 ;  /* 0x0000001fff097819 */ /* 0x000fe20000011408 */
[----:B------:R-:W-:Y:S01]  /*2110*/  IMAD R0, R11, UR8, RZ ;  /* 0x000000080b007c24 */ /* 0x000fe2000f8e02ff */
[----:B------:R-:W-:Y:S02]  /*2120*/  UIMAD.WIDE.U32 UR4, UR4, 0x24924925, URZ ;  /* 0x24924925040478a5 */ /* 0x000fe4000f8e003f */
[----:B------:R-:W-:Y:S01]  /*2130*/  ULOP3.LUT UR40, UR40, UR6, URZ, 0x3c, !UPT ;  /* 0x0000000628287292 */ /* 0x000fe2000f8e3c3f */
[C---:B------:R-:W-:Y:S01]  /*2140*/  IMAD R7, R23.reuse, UR9, R0 ;  /* 0x0000000917077c24 */ /* 0x040fe2000f8e0200 */
[----:B------:R-:W-:Y:S01]  /*2150*/  UIMAD UR41, UR5, -0x1c, UR41 ;  /* 0xffffffe4052978a4 */ /* 0x000fe2000f8e0229 */
[----:B------:R-:W-:Y:S01]  /*2160*/  IMAD.WIDE.U32 R4, R23, UR8, R8 ;  /* 0x0000000817047c25 */ /* 0x000fe2000f8e0008 */
[----:B------:R-:W-:-:S03]  /*2170*/  @UP1 ULOP3.LUT UR40, UR40, 0x1, UR5, 0x78, !UPT ;  /* 0x0000000128281892 */ /* 0x000fc6000f8e7805 */
[----:B------:R-:W-:Y:S02]  /*2180*/  IMAD.IADD R5, R5, 0x1, R7 ;  /* 0x0000000105057824 */ /* 0x000fe400078e0207 */
[----:B------:R-:W-:Y:S01]  /*2190*/  IMAD.MOV.U32 R0, RZ, RZ, -0x1 ;  /* 0xffffffffff007424 */ /* 0x000fe200078e00ff */
[----:B------:R-:W-:Y:S06]  /*21a0*/  @P0 BRA `(.L_x_33) ;  /* 0x0000003000ac0947 */ /* 0x000fec0003800000 */
[----:B------:R-:W0:Y:S01]  /*21b0*/  LDC.64 R12, c[0x0][0x5c8] ;  /* 0x00017200ff0c7b82 */ /* 0x000e220000000a00 */
[----:B------:R-:W-:Y:S01]  /*21c0*/  IMAD.WIDE R14, R99, 0x80, R88 ;  /* 0x00000080630e7825 */ /* 0x000fe200078e0258 */
[----:B------:R-:W-:Y:S01]  /*21d0*/  ULDC.64 UR4, c[0x0][0x5c0] ;  /* 0x0001700000047ab9 */ /* 0x000fe20000000a00 */
[----:B------:R-:W-:Y:S02]  /*21e0*/  BSSY B0, `(.L_x_33) ;  /* 0x0000327000007945 */ /* 0x000fe40003800000 */
[----:B------:R-:W-:Y:S02]  /*21f0*/  IMAD.IADD R99, R97, 0x1, -R10 ;  /* 0x0000000161637824 */ /* 0x000fe400078e0a0a */
[----:B------:R-:W-:Y:S02]  /*2200*/  IMAD.IADD R3, R92, 0x1, -R3 ;  /* 0x000000015c037824 */ /* 0x000fe400078e0a03 */
[-C--:B0-----:R-:W-:Y:S02]  /*2210*/  IMAD R6, R15, R12.reuse, RZ ;  /* 0x0000000c0f067224 */ /* 0x081fe400078e02ff */
[----:B------:R-:W-:-:S04]  /*2220*/  IMAD.WIDE.U32 R4, R14, R12, R4 ;  /* 0x0000000c0e047225 */ /* 0x000fc800078e0004 */
[----:B------:R-:W-:Y:S01]  /*2230*/  IMAD R7, R14, R13, R6 ;  /* 0x0000000d0e077224 */ /* 0x000fe200078e0206 */
[----:B------:R-:W-:-:S03]  /*2240*/  IADD3 R4, P0, R4, UR4, RZ ;  /* 0x0000000404047c10 */ /* 0x000fc6000ff1e0ff */
[----:B------:R-:W-:Y:S01]  /*2250*/  IMAD.IADD R7, R5, 0x1, R7 ;  /* 0x0000000105077824 */ /* 0x000fe200078e0207 */
[----:B------:R-:W-:-:S04]  /*2260*/  LEA R6, P1, R12, R4, 0x3 ;  /* 0x000000040c067211 */ /* 0x000fc800078218ff */
[----:B------:R-:W-:Y:S02]  /*2270*/  IADD3.X R5, R7, UR5, RZ, P0, !PT ;  /* 0x0000000507057c10 */ /* 0x000fe400087fe4ff */
[----:B-----5:R-:W-:Y:S02]  /*2280*/  ISETP.NE.AND P0, PT, R91, RZ, PT ;  /* 0x000000ff5b00720c */ /* 0x020fe40003f05270 */
[----:B------:R-:W-:-:S11]  /*2290*/  LEA.HI.X R7, R12, R5, R13, 0x3, P1 ;  /* 0x000000050c077211 */ /* 0x000fd600008f1c0d */
[----:B------:R-:W-:Y:S05]  /*22a0*/  @!P0 BRA `(.L_x_34) ;  /* 0x0000002400608947 */ /* 0x000fea0003800000 */
[----:B------:R-:W0:Y:S01]  /*22b0*/  LDC.64 R102, c[0x0][0x5b0] ;  /* 0x00016c00ff667b82 */ /* 0x000e220000000a00 */
[----:B------:R-:W-:Y:S01]  /*22c0*/  ULDC.64 UR4, c[0x0][0x5b8] ;  /* 0x00016e0000047ab9 */ /* 0x000fe20000000a00 */
[----:B------:R-:W-:Y:S01]  /*22d0*/  ISETP.GE.AND P1, PT, R99, 0x1, PT ;  /* 0x000000016300780c */ /* 0x000fe20003f26270 */
[----:B------:R-:W-:Y:S01]  /*22e0*/  IMAD R10, R11, UR4, RZ ;  /* 0x000000040b0a7c24 */ /* 0x000fe2000f8e02ff */
[----:B------:R-:W-:Y:S01]  /*22f0*/  BSSY B1, `(.L_x_35) ;  /* 0x000000e000017945 */ /* 0x000fe20003800000 */
[----:B------:R-:W-:Y:S01]  /*2300*/  IMAD.WIDE.U32 R20, R23, UR4, R8 ;  /* 0x0000000417147c25 */ /* 0x000fe2000f8e0008 */
[----:B------:R-:W-:Y:S02]  /*2310*/  ISETP.LT.OR P5, PT, R3, 0x1, !P1 ;  /* 0x000000010300780c */ /* 0x000fe40004fa1670 */
[----:B------:R-:W1:Y:S01]  /*2320*/  LDC.64 R104, c[0x0][0x5a8] ;  /* 0x00016a00ff687b82 */ /* 0x000e620000000a00 */
[----:B------:R-:W-:Y:S02]  /*2330*/  IMAD R13, R23, UR5, R10 ;  /* 0x00000005170d7c24 */ /* 0x000fe4000f8e020a */
[----:B------:R-:W-:-:S02]  /*2340*/  IMAD.MOV.U32 R12, RZ, RZ, R20 ;  /* 0x000000ffff0c7224 */ /* 0x000fc400078e0014 */
[----:B------:R-:W-:Y:S02]  /*2350*/  IMAD.IADD R13, R21, 0x1, R13 ;  /* 0x00000001150d7824 */ /* 0x000fe400078e020d */
[-C--:B0-----:R-:W-:Y:S02]  /*2360*/  IMAD R10, R15, R102.reuse, RZ ;  /* 0x000000660f0a7224 */ /* 0x081fe400078e02ff */
[----:B------:R-:W-:-:S04]  /*2370*/  IMAD.WIDE.U32 R8, R14, R102, R12 ;  /* 0x000000660e087225 */ /* 0x000fc800078e000c */
[----:B------:R-:W-:Y:S01]  /*2380*/  IMAD R23, R14, R103, R10 ;  /* 0x000000670e177224 */ /* 0x000fe200078e020a */
[----:B-1----:R-:W-:-:S04]  /*2390*/  IADD3 R8, P0, R8, R104, RZ ;  /* 0x0000006808087210 */ /* 0x002fc80007f1e0ff */
[----:B------:R-:W-:Y:S01]  /*23a0*/  IADD3.X R9, R105, R9, R23, P0, !PT ;  /* 0x0000000969097210 */ /* 0x000fe200007fe417 */
[----:B------:R-:W-:Y:S08]  /*23b0*/  @P5 BRA `(.L_x_36) ;  /* 0x0000000000045947 */ /* 0x000ff00003800000 */
[----:B------:R0:W5:Y:S02]  /*23c0*/  LDG.E.U8 R98, desc[UR38][R8.64] ;  /* 0x0000002608627981 */ /* 0x000164000c1e1100 */
.L_x_36:
[----:B------:R-:W-:Y:S05]  /*23d0*/  BSYNC B1 ;  /* 0x0000000000017941 */ /* 0x000fea0003800000 */
.L_x_35:
[----:B-----5:R-:W-:Y:S01]  /*23e0*/  LOP3.LUT R15, R98, 0xffff, RZ, 0xc0, !PT ;  /* 0x0000ffff620f7812 */ /* 0x020fe200078ec0ff */
[C---:B------:R-:W-:Y:S01]  /*23f0*/  IMAD.SHL.U32 R10, R102.reuse, 0x8, RZ ;  /* 0x00000008660a7824 */ /* 0x040fe200078e00ff */
[----:B------:R-:W-:Y:S01]  /*2400*/  ISETP.LT.OR P2, PT, R3, 0x2, !P1 ;  /* 0x000000020300780c */ /* 0x000fe20004f41670 */
[----:B------:R-:W-:Y:S01]  /*2410*/  BSSY B1, `(.L_x_37) ;  /* 0x000000e000017945 */ /* 0x000fe20003800000 */
[----:B------:R-:W-:Y:S02]  /*2420*/  PRMT R100, R15, 0x8880, RZ ;  /* 0x000088800f647816 */ /* 0x000fe400000000ff */
[----:B------:R-:W-:Y:S02]  /*2430*/  SHF.L.U64.HI R11, R102, 0x3, R103 ;  /* 0x00000003660b7819 */ /* 0x000fe40000010267 */
[----:B------:R-:W-:Y:S01]  /*2440*/  ISETP.GE.AND P0, PT, R99, 0x9, PT ;  /* 0x000000096300780c */ /* 0x000fe20003f06270 */
[----:B------:R-:W-:Y:S02]  /*2450*/  IMAD R15, R100, R91, RZ ;  /* 0x0000005b640f7224 */ /* 0x000fe400078e02ff */
[----:B------:R-:W-:-:S04]  /*2460*/  IMAD.WIDE.U32 R10, R14, R102, R10 ;  /* 0x000000660e0a7225 */ /* 0x000fc800078e000a */
[----:B------:R-:W-:Y:S01]  /*2470*/  @!P5 IMAD R21, R24, R90, R15 ;  /* 0x0000005a1815d224 */ /* 0x000fe200078e020f */
[----:B------:R-:W-:Y:S01]  /*2480*/  IADD3 R10, P3, P4, R20, R104, R10 ;  /* 0x00000068140a7210 */ /* 0x000fe20007c7e00a */
[----:B------:R-:W-:-:S03]  /*2490*/  IMAD.IADD R20, R23, 0x1, R11 ;  /* 0x0000000117147824 */ /* 0x000fc600078e020b */
[----:B------:R1:W-:Y:S01]  /*24a0*/  @!P5 STG.E.U8 desc[UR38][R4.64], R21 ;  /* 0x000000150400d986 */ /* 0x0003e2000c101126 */
[----:B------:R-:W-:Y:S08]  /*24b0*/  @P2 BRA `(.L_x_38) ;  /* 0x00000000000c2947 */ /* 0x000ff00003800000 */
[----:B------:R-:W2:Y:S02]  /*24c0*/  LDG.E.U8 R98, desc[UR38][R8.64+0x1] ;  /* 0x0000012608627981 */ /* 0x000ea4000c1e1100 */
[----:B--2---:R-:W-:-:S05]  /*24d0*/  PRMT R14, R98, 0x8880, RZ ;  /* 0x00008880620e7816 */ /* 0x004fca00000000ff */
[----:B------:R-:W-:-:S07]  /*24e0*/  IMAD R15, R14, R91, RZ ;  /* 0x0000005b0e0f7224 */ /* 0x000fce00078e02ff */
.L_x_38:
[----:B------:R-:W-:Y:S05]  /*24f0*/  BSYNC B1 ;  /* 0x0000000000017941 */ /* 0x000fea0003800000 */
.L_x_37:
[----:B------:R-:W-:Y:S01]  /*2500*/  ISETP.LT.OR P5, PT, R3, 0x1, !P0 ;  /* 0x000000010300780c */ /* 0x000fe200047a1670 */
[----:B------:R-:W-:Y:S01]  /*2510*/  @!P2 IMAD R25, R25, R90, R15 ;  /* 0x0000005a1919a224 */ /* 0x000fe200078e020f */
[----:B------:R-:W-:Y:S01]  /*2520*/  BSSY B1, `(.L_x_39) ;  /* 0x000000a000017945 */ /* 0x000fe20003800000 */
[----:B------:R-:W-:Y:S02]  /*2530*/  IADD3.X R11, R13, R105, R20, P3, P4 ;  /* 0x000000690d0b7210 */ /* 0x000fe40001fe8414 */
[C---:B------:R-:W-:Y:S01]  /*2540*/  ISETP.LT.OR P3, PT, R3.reuse, 0x2, !P0 ;  /* 0x000000020300780c */ /* 0x040fe20004761670 */
[----:B------:R2:W-:Y:S01]  /*2550*/  @!P2 STG.E.U8 desc[UR38][R4.64+0x1], R25 ;  /* 0x000001190400a986 */ /* 0x0005e2000c101126 */
[C---:B------:R-:W-:Y:S02]  /*2560*/  ISETP.LT.OR P4, PT, R3.reuse, 0x9, !P1 ;  /* 0x000000090300780c */ /* 0x040fe40004f81670 */
[----:B------:R-:W-:-:S04]  /*2570*/  ISETP.LT.OR P2, PT, R3, 0xa, !P1 ;  /* 0x0000000a0300780c */ /* 0x000fc80004f41670 */
[----:B------:R-:W-:Y:S09]  /*2580*/  @P5 BRA `(.L_x_40) ;  /* 0x00000000000c5947 */ /* 0x000ff20003800000 */
[----:B------:R-:W3:Y:S02]  /*2590*/  LDG.E.U8 R98, desc[UR38][R10.64] ;  /* 0x000000260a627981 */ /* 0x000ee4000c1e1100 */
[----:B---3--:R-:W-:-:S05]  /*25a0*/  PRMT R12, R98, 0x8880, RZ ;  /* 0x00008880620c7816 */ /* 0x008fca00000000ff */
[----:B------:R-:W-:-:S07]  /*25b0*/  IMAD R15, R12, R91, RZ ;  /* 0x0000005b0c0f7224 */ /* 0x000fce00078e02ff */
.L_x_40:
[----:B------:R-:W-:Y:S05]  /*25c0*/  BSYNC B1 ;  /* 0x0000000000017941 */ /* 0x000fea0003800000 */
.L_x_39:
[----:B------:R-:W-:Y:S01]  /*25d0*/  @!P5 IMAD R13, R26, R90, R15 ;  /* 0x0000005a1a0dd224 */ /* 0x000fe200078e020f */
[----:B------:R-:W-:Y:S04]  /*25e0*/  BSSY B1, `(.L_x_41) ;  /* 0x0000006000017945 */ /* 0x000fe80003800000 */
[----:B------:R3:W-:Y:S01]  /*25f0*/  @!P5 STG.E.U8 desc[UR38][R6.64], R13 ;  /* 0x0000000d0600d986 */ /* 0x0007e2000c101126 */
[----:B------:R-:W-:Y:S05]  /*2600*/  @P3 BRA `(.L_x_42) ;  /* 0x00000000000c3947 */ /* 0x000fea0003800000 */
[----:B------:R-:W4:Y:S02]  /*2610*/  LDG.E.U8 R98, desc[UR38][R10.64+0x1] ;  /* 0x000001260a627981 */ /* 0x000f24000c1e1100 */
[----:B----4-:R-:W-:-:S05]  /*2620*/  PRMT R12, R98, 0x8880, RZ ;  /* 0x00008880620c7816 */ /* 0x010fca00000000ff */
[----:B------:R-:W-:-:S07]  /*2630*/  IMAD R15, R12, R91, RZ ;  /* 0x0000005b0c0f7224 */ /* 0x000fce00078e02ff */
.L_x_42:
[----:B------:R-:W-:Y:S05]  /*2640*/  BSYNC B1 ;  /* 0x0000000000017941 */ /* 0x000fea0003800000 */
.L_x_41:
[----:B------:R-:W-:Y:S01]  /*2650*/  @!P3 IMAD R27, R27, R90, R15 ;  /* 0x0000005a1b1bb224 */ /* 0x000fe200078e020f */
[----:B------:R-:W-:Y:S04]  /*2660*/  BSSY B1, `(.L_x_43) ;  /* 0x0000006000017945 */ /* 0x000fe80003800000 */
[----:B------:R4:W-:Y:S01]  /*2670*/  @!P3 STG.E.U8 desc[UR38][R6.64+0x1], R27 ;  /* 0x0000011b0600b986 */ /* 0x0009e2000c101126 */
[----:B------:R-:W-:Y:S05]  /*2680*/  @P4 BRA `(.L_x_44) ;  /* 0x00000000000c4947 */ /* 0x000fea0003800000 */
[----:B------:R-:W5:Y:S02]  /*2690*/  LDG.E.U8 R98, desc[UR38][R8.64+0x8] ;  /* 0x0000082608627981 */ /* 0x000f64000c1e1100 */
[----:B-----5:R-:W-:-:S05]  /*26a0*/  PRMT R12, R98, 0x8880, RZ ;  /* 0x00008880620c7816 */ /* 0x020fca00000000ff */
[----:B------:R-:W-:-:S07]  /*26b0*/  IMAD R15, R12, R91, RZ ;  /* 0x0000005b0c0f7224 */ /* 0x000fce00078e02ff */
.L_x_44:
[----:B------:R-:W-:Y:S05]  /*26c0*/  BSYNC B1 ;  /* 0x0000000000017941 */ /* 0x000fea0003800000 */
.L_x_43:
[----:B---3--:R-:W-:Y:S01]  /*26d0*/  @!P4 IMAD R13, R28, R90, R15 ;  /* 0x0000005a1c0dc224 */ /* 0x008fe200078e020f */
[----:B------:R-:W-:Y:S04]  /*26e0*/  BSSY B1, `(.L_x_45) ;  /* 0x0000006000017945 */ /* 0x000fe80003800000 */
[----:B------:R3:W-:Y:S01]  /*26f0*/  @!P4 STG.E.U8 desc[UR38][R4.64+0x8], R13 ;  /* 0x0000080d0400c986 */ /* 0x0007e2000c101126 */
[----:B------:R-:W-:Y:S05]  /*2700*/  @P2 BRA `(.L_x_46) ;  /* 0x00000000000c2947 */ /* 0x000fea0003800000 */
[----:B------:R-:W5:Y:S02]  /*2710*/  LDG.E.U8 R98, desc[UR38][R8.64+0x9] ;  /* 0x0000092608627981 */ /* 0x000f64000c1e1100 */
[----:B-----5:R-:W-:-:S05]  /*2720*/  PRMT R12, R98, 0x8880, RZ ;  /* 0x00008880620c7816 */ /* 0x020fca00000000ff */
[----:B------:R-:W-:-:S07]  /*2730*/  IMAD R15, R12, R91, RZ ;  /* 0x0000005b0c0f7224 */ /* 0x000fce00078e02ff */
.L_x_46:
[----:B------:R-:W-:Y:S05]  /*2740*/  BSYNC B1 ;  /* 0x0000000000017941 */ /* 0x000fea0003800000 */
.L_x_45:
[----:B------:R-:W-:Y:S01]  /*2750*/  ISETP.LT.OR P4, PT, R3, 0x9, !P0 ;  /* 0x000000090300780c */ /* 0x000fe20004781670 */
[----:B------:R-:W-:Y:S01]  /*2760*/  @!P2 IMAD R29, R29, R90, R15 ;  /* 0x0000005a1d1da224 */ /* 0x000fe200078e020f */
[----:B------:R-:W-:Y:S01]  /*2770*/  BSSY B1, `(.L_x_47) ;  /* 0x0000009000017945 */ /* 0x000fe20003800000 */
[C---:B------:R-:W-:Y:S02]  /*2780*/  ISETP.LT.OR P3, PT, R3.reuse, 0xa, !P0 ;  /* 0x0000000a0300780c */ /* 0x040fe40004761670 */
[C---:B------:R-:W-:Y:S01]  /*2790*/  ISETP.LT.OR P5, PT, R3.reuse, 0x11, !P1 ;  /* 0x000000110300780c */ /* 0x040fe20004fa1670 */
[----:B------:R0:W-:Y:S01]  /*27a0*/  @!P2 STG.E.U8 desc[UR38][R4.64+0x9], R29 ;  /* 0x0000091d0400a986 */ /* 0x0001e2000c101126 */
[----:B------:R-:W-:-:S06]  /*27b0*/  ISETP.LT.OR P2, PT, R3, 0x12, !P1 ;  /* 0x000000120300780c */ /* 0x000fcc0004f41670 */
[----:B------:R-:W-:Y:S07]  /*27c0*/  @P4 BRA `(.L_x_48) ;  /* 0x00000000000c4947 */ /* 0x000fee0003800000 */
[----:B------:R-:W5:Y:S02]  /*27d0*/  LDG.E.U8 R98, desc[UR38][R10.64+0x8] ;  /* 0x000008260a627981 */ /* 0x000f64000c1e1100 */
[----:B-----5:R-:W-:-:S05]  /*27e0*/  PRMT R12, R98, 0x8880, RZ ;  /* 0x00008880620c7816 */ /* 0x020fca00000000ff */
[----:B------:R-:W-:-:S07]  /*27f0*/  IMAD R15, R12, R91, RZ ;  /* 0x0000005b0c0f7224 */ /* 0x000fce00078e02ff */
.L_x_48:
[----:B------:R-:W-:Y:S05]  /*2800*/  BSYNC B1 ;  /* 0x0000000000017941 */ /* 0x000fea0003800000 */
.L_x_47:
[----:B---3--:R-:W-:Y:S01]  /*2810*/  @!P4 IMAD R13, R30, R90, R15 ;  /* 0x0000005a1e0dc224 */ /* 0x008fe200078e020f */
[----:B------:R-:W-:Y:S04]  /*2820*/  BSSY B1, `(.L_x_49) ;  /* 0x0000006000017945 */ /* 0x000fe80003800000 */
[----:B------:R3:W-:Y:S01]  /*2830*/  @!P4 STG.E.U8 desc[UR38][R6.64+0x8], R13 ;  /* 0x0000080d0600c986 */ /* 0x0007e2000c101126 */
[----:B------:R-:W-:Y:S05]  /*2840*/  @P3 BRA `(.L_x_50) ;  /* 0x00000000000c3947 */ /* 0x000fea0003800000 */
[----:B------:R-:W5:Y:S02]  /*2850*/  LDG.E.U8 R98, desc[UR38][R10.64+0x9] ;  /* 0x000009260a627981 */ /* 0x000f64000c1e1100 */
[----:B-----5:R-:W-:-:S05]  /*2860*/  PRMT R12, R98, 0x8880, RZ ;  /* 0x00008880620c7816 */ /* 0x020fca00000000ff */
[----:B------:R-:W-:-:S07]  /*2870*/  IMAD R15, R12, R91, RZ ;  /* 0x0000005b0c0f7224 */ /* 0x000fce00078e02ff */
.L_x_50:
[----:B------:R-:W-:Y:S05]  /*2880*/  BSYNC B1 ;  /* 0x0000000000017941 */ /* 0x000fea0003800000 */
.L_x_49:
[----:B------:R-:W-:Y:S01]  /*2890*/  @!P3 IMAD R31, R31, R90, R15 ;  /* 0x0000005a1f1fb224 */ /* 0x000fe200078e020f */
[----:B------:R-:W-:Y:S04]  /*28a0*/  BSSY B1, `(.L_x_51) ;  /* 0x0000006000017945 */ /* 0x000fe80003800000 */
[----:B------:R0:W-:Y:S01]  /*28b0*/  @!P3 STG.E.U8 desc[UR38][R6.64+0x9], R31 ;  /* 0x0000091f0600b986 */ /* 0x0001e2000c101126 */
[----:B------:R-:W-:Y:S05]  /*28c0*/  @P5 BRA `(.L_x_52) ;  /* 0x00000000000c5947 */ /* 0x000fea0003800000 */
[----:B------:R-:W5:Y:S02]  /*28d0*/  LDG.E.U8 R98, desc[UR38][R8.64+0x10] ;  /* 0x0000102608627981 */ /* 0x000f64000c1e1100 */
[----:B-----5:R-:W-:-:S05]  /*28e0*/  PRMT R12, R98, 0x8880, RZ ;  /* 0x00008880620c7816 */ /* 0x020fca00000000ff */
[----:B------:R-:W-:-:S07]  /*28f0*/  IMAD R15, R12, R91, RZ ;  /* 0x0000005b0c0f7224 */ /* 0x000fce00078e02ff */
.L_x_52:
[----:B------:R-:W-:Y:S05]  /*2900*/  BSYNC B1 ;  /* 0x0000000000017941 */ /* 0x000fea0003800000 */
.L_x_51:
[----:B---3--:R-:W-:Y:S01]  /*2910*/  @!P5 IMAD R13, R32, R90, R15 ;  /* 0x0000005a200dd224 */ /* 0x008fe200078e020f */
[----:B------:R-:W-:Y:S04]  /*2920*/  BSSY B1, `(.L_x_53) ;  /* 0x0000006000017945 */ /* 0x000fe80003800000 */
[----:B------:R3:W-:Y:S01]  /*2930*/  @!P5 STG.E.U8 desc[UR38][R4.64+0x10], R13 ;  /* 0x0000100d0400d986 */ /* 0x0007e2000c101126 */
[----:B------:R-:W-:Y:S05]  /*2940*/  @P2 BRA `(.L_x_54) ;  /* 0x00000000000c2947 */ /* 0x000fea0003800000 */
[----:B------:R-:W5:Y:S02]  /*2950*/  LDG.E.U8 R98, desc[UR38][R8.64+0x11] ;  /* 0x0000112608627981 */ /* 0x000f64000c1e1100 */
[----:B-----5:R-:W-:-:S05]  /*2960*/  PRMT R12, R98, 0x8880, RZ ;  /* 0x00008880620c7816 */ /* 0x020fca00000000ff */
[----:B------:R-:W-:-:S07]  /*2970*/  IMAD R15, R12, R91, RZ ;  /* 0x0000005b0c0f7224 */ /* 0x000fce00078e02ff */
.L_x_54:
[----:B------:R-:W-:Y:S05]  /*2980*/  BSYNC B1 ;  /* 0x0000000000017941 */ /* 0x000fea0003800000 */
.L_x_53:
        /* <DEDUP_REMOVED lines=11> */
.L_x_56:
[----:B------:R-:W-:Y:S05]  /*2a40*/  BSYNC B1 ;  /* 0x0000000000017941 */ /* 0x000fea0003800000 */
.L_x_55:
[----:B---3--:R-:W-:Y:S01]  /*2a50*/  @!P4 IMAD R13, R34, R90, R15 ;  /* 0x0000005a220dc224 */ /* 0x008fe200078e020f */
[----:B------:R-:W-:Y:S04]  /*2a60*/  BSSY B1, `(.L_x_57) ;  /* 0x0000006000017945 */ /* 0x000fe80003800000 */
[----:B------:R3:W-:Y:S01]  /*2a70*/  @!P4 STG.E.U8 desc[UR38][R6.64+0x10], R13 ;  /* 0x0000100d0600c986 */ /* 0x0007e2000c101126 */
[----:B------:R-:W-:Y:S05]  /*2a80*/  @P3 BRA `(.L_x_58) ;  /* 0x00000000000c3947 */ /* 0x000fea0003800000 */
[----:B------:R-:W5:Y:S02]  /*2a90*/  LDG.E.U8 R98, desc[UR38][R10.64+0x11] ;  /* 0x000011260a627981 */ /* 0x000f64000c1e1100 */
[----:B-----5:R-:W-:-:S05]  /*2aa0*/  PRMT R12, R98, 0x8880, RZ ;  /* 0x00008880620c7816 */ /* 0x020fca00000000ff */
[----:B------:R-:W-:-:S07]  /*2ab0*/  IMAD R15, R12, R91, RZ ;  /* 0x0000005b0c0f7224 */ /* 0x000fce00078e02ff */
.L_x_58:
[----:B------:R-:W-:Y:S05]  /*2ac0*/  BSYNC B1 ;  /* 0x0000000000017941 */ /* 0x000fea0003800000 */
.L_x_57:
[----:B------:R-:W-:Y:S01]  /*2ad0*/  @!P3 IMAD R35, R35, R90, R15 ;  /* 0x0000005a2323b224 */ /* 0x000fe200078e020f */
[----:B------:R-:W-:Y:S04]  /*2ae0*/  BSSY B1, `(.L_x_59) ;  /* 0x0000006000017945 */ /* 0x000fe80003800000 */
[----:B------:R0:W-:Y:S01]  /*2af0*/  @!P3 STG.E.U8 desc[UR38][R6.64+0x11], R35 ;  /* 0x000011230600b986 */ /* 0x0001e2000c101126 */
[----:B------:R-:W-:Y:S05]  /*2b00*/  @P5 BRA `(.L_x_60) ;  /* 0x00000000000c5947 */ /* 0x000fea0003800000 */
[----:B------:R-:W5:Y:S02]  /*2b10*/  LDG.E.U8 R98, desc[UR38][R8.64+0x18] ;  /* 0x0000182608627981 */ /* 0x000f64000c1e1100 */
[----:B-----5:R-:W-:-:S05]  /*2b20*/  PRMT R12, R98, 0x8880, RZ ;  /* 0x00008880620c7816 */ /* 0x020fca00000000ff */
[----:B------:R-:W-:-:S07]  /*2b30*/  IMAD R15, R12, R91, RZ ;  /* 0x0000005b0c0f7224 */ /* 0x000fce00078e02ff */
.L_x_60:
[----:B------:R-:W-:Y:S05]  /*2b40*/  BSYNC B1 ;  /* 0x0000000000017941 */ /* 0x000fea0003800000 */
.L_x_59:
[----:B---3--:R-:W-:Y:S01]  /*2b50*/  @!P5 IMAD R13, R36, R90, R15 ;  /* 0x0000005a240dd224 */ /* 0x008fe200078e020f */
[----:B------:R-:W-:Y:S04]  /*2b60*/  BSSY B1, `(.L_x_61) ;  /* 0x0000006000017945 */ /* 0x000fe80003800000 */
[----:B------:R3:W-:Y:S01]  /*2b70*/  @!P5 STG.E.U8 desc[UR38][R4.64+0x18], R13 ;  /* 0x0000180d0400d986 */ /* 0x0007e2000c101126 */
[----:B------:R-:W-:Y:S05]  /*2b80*/  @P2 BRA `(.L_x_62) ;  /* 0x00000000000c2947 */ /* 0x000fea0003800000 */
[----:B------:R-:W5:Y:S02]  /*2b90*/  LDG.E.U8 R98, desc[UR38][R8.64+0x19] ;  /* 0x0000192608627981 */ /* 0x000f64000c1e1100 */
[----:B-----5:R-:W-:-:S05]  /*2ba0*/  PRMT R12, R98, 0x8880, RZ ;  /* 0x00008880620c7816 */ /* 0x020fca00000000ff */
[----:B------:R-:W-:-:S07]  /*2bb0*/  IMAD R15, R12, R91, RZ ;  /* 0x0000005b0c0f7224 */ /* 0x000fce00078e02ff */
.L_x_62:
[----:B------:R-:W-:Y:S05]  /*2bc0*/  BSYNC B1 ;  /* 0x0000000000017941 */ /* 0x000fea0003800000 */
.L_x_61:
        /* <DEDUP_REMOVED lines=11> */
.L_x_64:
[----:B------:R-:W-:Y:S05]  /*2c80*/  BSYNC B1 ;  /* 0x0000000000017941 */ /* 0x000fea0003800000 */
.L_x_63:
[----:B---3--:R-:W-:Y:S01]  /*2c90*/  @!P4 IMAD R13, R38, R90, R15 ;  /* 0x0000005a260dc224 */ /* 0x008fe200078e020f */
[----:B------:R-:W-:Y:S04]  /*2ca0*/  BSSY B1, `(.L_x_65) ;  /* 0x0000006000017945 */ /* 0x000fe80003800000 */
[----:B------:R3:W-:Y:S01]  /*2cb0*/  @!P4 STG.E.U8 desc[UR38][R6.64+0x18], R13 ;  /* 0x0000180d0600c986 */ /* 0x0007e2000c101126 */
[----:B------:R-:W-:Y:S05]  /*2cc0*/  @P3 BRA `(.L_x_66) ;  /* 0x00000000000c3947 */ /* 0x000fea0003800000 */
[----:B------:R-:W5:Y:S02]  /*2cd0*/  LDG.E.U8 R98, desc[UR38][R10.64+0x19] ;  /* 0x000019260a627981 */ /* 0x000f64000c1e1100 */
[----:B-----5:R-:W-:-:S05]  /*2ce0*/  PRMT R12, R98, 0x8880, RZ ;  /* 0x00008880620c7816 */ /* 0x020fca00000000ff */
[----:B------:R-:W-:-:S07]  /*2cf0*/  IMAD R15, R12, R91, RZ ;  /* 0x0000005b0c0f7224 */ /* 0x000fce00078e02ff */
.L_x_66:
[----:B------:R-:W-:Y:S05]  /*2d00*/  BSYNC B1 ;  /* 0x0000000000017941 */ /* 0x000fea0003800000 */
.L_x_65:
[----:B------:R-:W-:Y:S01]  /*2d10*/  @!P3 IMAD R39, R39, R90, R15 ;  /* 0x0000005a2727b224 */ /* 0x000fe200078e020f */
[----:B------:R-:W-:Y:S04]  /*2d20*/  BSSY B1, `(.L_x_67) ;  /* 0x0000006000017945 */ /* 0x000fe80003800000 */
[----:B------:R0:W-:Y:S01]  /*2d30*/  @!P3 STG.E.U8 desc[UR38][R6.64+0x19], R39 ;  /* 0x000019270600b986 */ /* 0x0001e2000c101126 */
[----:B------:R-:W-:Y:S05]  /*2d40*/  @P5 BRA `(.L_x_68) ;  /* 0x00000000000c5947 */ /* 0x000fea0003800000 */
[----:B------:R-:W5:Y:S02]  /*2d50*/  LDG.E.U8 R98, desc[UR38][R8.64+0x20] ;  /* 0x0000202608627981 */ /* 0x000f64000c1e1100 */
[----:B-----5:R-:W-:-:S05]  /*2d60*/  PRMT R12, R98, 0x8880, RZ ;  /* 0x00008880620c7816 */ /* 0x020fca00000000ff */
[----:B------:R-:W-:-:S07]  /*2d70*/  IMAD R15, R12, R91, RZ ;  /* 0x0000005b0c0f7224 */ /* 0x000fce00078e02ff */
.L_x_68:
[----:B------:R-:W-:Y:S05]  /*2d80*/  BSYNC B1 ;  /* 0x0000000000017941 */ /* 0x000fea0003800000 */
.L_x_67:
[----:B---3--:R-:W-:Y:S01]  /*2d90*/  @!P5 IMAD R13, R40, R90, R15 ;  /* 0x0000005a280dd224 */ /* 0x008fe200078e020f */
[----:B------:R-:W-:Y:S04]  /*2da0*/  BSSY B1, `(.L_x_69) ;  /* 0x0000006000017945 */ /* 0x000fe80003800000 */
[----:B------:R3:W-:Y:S01]  /*2db0*/  @!P5 STG.E.U8 desc[UR38][R4.64+0x20], R13 ;  /* 0x0000200d0400d986 */ /* 0x0007e2000c101126 */
[----:B------:R-:W-:Y:S05]  /*2dc0*/  @P2 BRA `(.L_x_70) ;  /* 0x00000000000c2947 */ /* 0x000fea0003800000 */
[----:B------:R-:W5:Y:S02]  /*2dd0*/  LDG.E.U8 R98, desc[UR38][R8.64+0x21] ;  /* 0x0000212608627981 */ /* 0x000f64000c1e1100 */
[----:B-----5:R-:W-:-:S05]  /*2de0*/  PRMT R12, R98, 0x8880, RZ ;  /* 0x00008880620c7816 */ /* 0x020fca00000000ff */
[----:B------:R-:W-:-:S07]  /*2df0*/  IMAD R15, R12, R91, RZ ;  /* 0x0000005b0c0f7224 */ /* 0x000fce00078e02ff */
.L_x_70:
[----:B------:R-:W-:Y:S05]  /*2e00*/  BSYNC B1 ;  /* 0x0000000000017941 */ /* 0x000fea0003800000 */
.L_x_69:
        /* <DEDUP_REMOVED lines=11> */
.L_x_72:
[----:B------:R-:W-:Y:S05]  /*2ec0*/  BSYNC B1 ;  /* 0x0000000000017941 */ /* 0x000fea0003800000 */
.L_x_71:
[----:B---3--:R-:W-:Y:S01]  /*2ed0*/  @!P4 IMAD R13, R42, R90, R15 ;  /* 0x0000005a2a0dc224 */ /* 0x008fe200078e020f */
[----:B------:R-:W-:Y:S04]  /*2ee0*/  BSSY B1, `(.L_x_73) ;  /* 0x0000006000017945 */ /* 0x000fe80003800000 */
[----:B------:R3:W-:Y:S01]  /*2ef0*/  @!P4 STG.E.U8 desc[UR38][R6.64+0x20], R13 ;  /* 0x0000200d0600c986 */ /* 0x0007e2000c101126 */
[----:B------:R-:W-:Y:S05]  /*2f00*/  @P3 BRA `(.L_x_74) ;  /* 0x00000000000c3947 */ /* 0x000fea0003800000 */
[----:B------:R-:W5:Y:S02]  /*2f10*/  LDG.E.U8 R98, desc[UR38][R10.64+0x21] ;  /* 0x000021260a627981 */ /* 0x000f64000c1e1100 */
[----:B-----5:R-:W-:-:S05]  /*2f20*/  PRMT R12, R98, 0x8880, RZ ;  /* 0x00008880620c7816 */ /* 0x020fca00000000ff */
[----:B------:R-:W-:-:S07]  /*2f30*/  IMAD R15, R12, R91, RZ ;  /* 0x0000005b0c0f7224 */ /* 0x000fce00078e02ff */
.L_x_74:
[----:B------:R-:W-:Y:S05]  /*2f40*/  BSYNC B1 ;  /* 0x0000000000017941 */ /* 0x000fea0003800000 */
.L_x_73:
[----:B------:R-:W-:Y:S01]  /*2f50*/  @!P3 IMAD R43, R43, R90, R15 ;  /* 0x0000005a2b2bb224 */ /* 0x000fe200078e020f */
[----:B------:R-:W-:Y:S04]  /*2f60*/  BSSY B1, `(.L_x_75) ;  /* 0x0000006000017945 */ /* 0x000fe80003800000 */
[----:B------:R0:W-:Y:S01]  /*2f70*/  @!P3 STG.E.U8 desc[UR38][R6.64+0x21], R43 ;  /* 0x0000212b0600b986 */ /* 0x0001e2000c101126 */
[----:B------:R-:W-:Y:S05]  /*2f80*/  @P5 BRA `(.L_x_76) ;  /* 0x00000000000c5947 */ /* 0x000fea0003800000 */
[----:B------:R-:W5:Y:S02]  /*2f90*/  LDG.E.U8 R98, desc[UR38][R8.64+0x28] ;  /* 0x0000282608627981 */ /* 0x000f64000c1e1100 */
[----:B-----5:R-:W-:-:S05]  /*2fa0*/  PRMT R12, R98, 0x8880, RZ ;  /* 0x00008880620c7816 */ /* 0x020fca00000000ff */
[----:B------:R-:W-:-:S07]  /*2fb0*/  IMAD R15, R12, R91, RZ ;  /* 0x0000005b0c0f7224 */ /* 0x000fce00078e02ff */
.L_x_76:
[----:B------:R-:W-:Y:S05]  /*2fc0*/  BSYNC B1 ;  /* 0x0000000000017941 */ /* 0x000fea0003800000 */
.L_x_75:
[----:B---3--:R-:W-:Y:S01]  /*2fd0*/  @!P5 IMAD R13, R44, R90, R15 ;  /* 0x0000005a2c0dd224 */ /* 0x008fe200078e020f */
[----:B------:R-:W-:Y:S04]  /*2fe0*/  BSSY B1, `(.L_x_77) ;  /* 0x0000006000017945 */ /* 0x000fe80003800000 */
[----:B------:R3:W-:Y:S01]  /*2ff0*/  @!P5 STG.E.U8 desc[UR38][R4.64+0x28], R13 ;  /* 0x0000280d0400d986 */ /* 0x0007e2000c101126 */
[----:B------:R-:W-:Y:S05]  /*3000*/  @P2 BRA `(.L_x_78) ;  /* 0x00000000000c2947 */ /* 0x000fea0003800000 */
[----:B------:R-:W5:Y:S02]  /*3010*/  LDG.E.U8 R98, desc[UR38][R8.64+0x29] ;  /* 0x0000292608627981 */ /* 0x000f64000c1e1100 */
[----:B-----5:R-:W-:-:S05]  /*3020*/  PRMT R12, R98, 0x8880, RZ ;  /* 0x00008880620c7816 */ /* 0x020fca00000000ff */
[----:B------:R-:W-:-:S07]  /*3030*/  IMAD R15, R12, R91, RZ ;  /* 0x0000005b0c0f7224 */ /* 0x000fce00078e02ff */
.L_x_78:
[----:B------:R-:W-:Y:S05]  /*3040*/  BSYNC B1 ;  /* 0x0000000000017941 */ /* 0x000fea0003800000 */
.L_x_77:
        /* <DEDUP_REMOVED lines=11> */
.L_x_80:
[----:B------:R-:W-:Y:S05]  /*3100*/  BSYNC B1 ;  /* 0x0000000000017941 */ /* 0x000fea0003800000 */
.L_x_79:
[----:B---3--:R-:W-:Y:S01]  /*3110*/  @!P4 IMAD R13, R46, R90, R15 ;  /* 0x0000005a2e0dc224 */ /* 0x008fe200078e020f */
[----:B------:R-:W-:Y:S04]  /*3120*/  BSSY B1, `(.L_x_81) ;  /* 0x0000006000017945 */ /* 0x000fe80003800000 */
[----:B------:R3:W-:Y:S01]  /*3130*/  @!P4 STG.E.U8 desc[UR38][R6.64+0x28], R13 ;  /* 0x0000280d0600c986 */ /* 0x0007e2000c101126 */
[----:B------:R-:W-:Y:S05]  /*3140*/  @P3 BRA `(.L_x_82) ;  /* 0x00000000000c3947 */ /* 0x000fea0003800000 */
[----:B------:R-:W5:Y:S02]  /*3150*/  LDG.E.U8 R98, desc[UR38][R10.64+0x29] ;  /* 0x000029260a627981 */ /* 0x000f64000c1e1100 */
[----:B-----5:R-:W-:-:S05]  /*3160*/  PRMT R12, R98, 0x8880, RZ ;  /* 0x00008880620c7816 */ /* 0x020fca00000000ff */
[----:B------:R-:W-:-:S07]  /*3170*/  IMAD R15, R12, R91, RZ ;  /* 0x0000005b0c0f7224 */ /* 0x000fce00078e02ff */
.L_x_82:
[----:B------:R-:W-:Y:S05]  /*3180*/  BSYNC B1 ;  /* 0x0000000000017941 */ /* 0x000fea0003800000 */
.L_x_81:
[----:B------:R-:W-:Y:S01]  /*3190*/  @!P3 IMAD R47, R47, R90, R15 ;  /* 0x0000005a2f2fb224 */ /* 0x000fe200078e020f */
[----:B------:R-:W-:Y:S04]  /*31a0*/  BSSY B1, `(.L_x_83) ;  /* 0x0000006000017945 */ /* 0x000fe80003800000 */
[----:B------:R0:W-:Y:S01]  /*31b0*/  @!P3 STG.E.U8 desc[UR38][R6.64+0x29], R47 ;  /* 0x0000292f0600b986 */ /* 0x0001e2000c101126 */
[----:B------:R-:W-:Y:S05]  /*31c0*/  @P5 BRA `(.L_x_84) ;  /* 0x00000000000c5947 */ /* 0x000fea0003800000 */
[----:B------:R-:W5:Y:S02]  /*31d0*/  LDG.E.U8 R98, desc[UR38][R8.64+0x30] ;  /* 0x0000302608627981 */ /* 0x000f64000c1e1100 */
[----:B-----5:R-:W-:-:S05]  /*31e0*/  PRMT R12, R98, 0x8880, RZ ;  /* 0x00008880620c7816 */ /* 0x020fca00000000ff */
[----:B------:R-:W-:-:S07]  /*31f0*/  IMAD R15, R12, R91, RZ ;  /* 0x0000005b0c0f7224 */ /* 0x000fce00078e02ff */
.L_x_84:
[----:B------:R-:W-:Y:S05]  /*3200*/  BSYNC B1 ;  /* 0x0000000000017941 */ /* 0x000fea0003800000 */
.L_x_83:
[----:B---3--:R-:W-:Y:S01]  /*3210*/  @!P5 IMAD R13, R48, R90, R15 ;  /* 0x0000005a300dd224 */ /* 0x008fe200078e020f */
[----:B------:R-:W-:Y:S04]  /*3220*/  BSSY B1, `(.L_x_85) ;  /* 0x0000006000017945 */ /* 0x000fe80003800000 */
[----:B------:R3:W-:Y:S01]  /*3230*/  @!P5 STG.E.U8 desc[UR38][R4.64+0x30], R13 ;  /* 0x0000300d0400d986 */ /* 0x0007e2000c101126 */
[----:B------:R-:W-:Y:S05]  /*3240*/  @P2 BRA `(.L_x_86) ;  /* 0x00000000000c2947 */ /* 0x000fea0003800000 */
[----:B------:R-:W5:Y:S02]  /*3250*/  LDG.E.U8 R98, desc[UR38][R8.64+0x31] ;  /* 0x0000312608627981 */ /* 0x000f64000c1e1100 */
[----:B-----5:R-:W-:-:S05]  /*3260*/  PRMT R12, R98, 0x8880, RZ ;  /* 0x00008880620c7816 */ /* 0x020fca00000000ff */
[----:B------:R-:W-:-:S07]  /*3270*/  IMAD R15, R12, R91, RZ ;  /* 0x0000005b0c0f7224 */ /* 0x000fce00078e02ff */
.L_x_86:
[----:B------:R-:W-:Y:S05]  /*3280*/  BSYNC B1 ;  /* 0x0000000000017941 */ /* 0x000fea0003800000 */
.L_x_85:
        /* <DEDUP_REMOVED lines=11> */
.L_x_88:
[----:B------:R-:W-:Y:S05]  /*3340*/  BSYNC B1 ;  /* 0x0000000000017941 */ /* 0x000fea0003800000 */
.L_x_87:
[----:B---3--:R-:W-:Y:S01]  /*3350*/  @!P4 IMAD R13, R50, R90, R15 ;  /* 0x0000005a320dc224 */ /* 0x008fe200078e020f */
[----:B------:R-:W-:Y:S04]  /*3360*/  BSSY B1, `(.L_x_89) ;  /* 0x0000006000017945 */ /* 0x000fe80003800000 */
[----:B------:R3:W-:Y:S01]  /*3370*/  @!P4 STG.E.U8 desc[UR38][R6.64+0x30], R13 ;  /* 0x0000300d0600c986 */ /* 0x0007e2000c101126 */
[----:B------:R-:W-:Y:S05]  /*3380*/  @P3 BRA `(.L_x_90) ;  /* 0x00000000000c3947 */ /* 0x000fea0003800000 */
[----:B------:R-:W5:Y:S02]  /*3390*/  LDG.E.U8 R98, desc[UR38][R10.64+0x31] ;  /* 0x000031260a627981 */ /* 0x000f64000c1e1100 */
[----:B-----5:R-:W-:-:S05]  /*33a0*/  PRMT R12, R98, 0x8880, RZ ;  /* 0x00008880620c7816 */ /* 0x020fca00000000ff */
[----:B------:R-:W-:-:S07]  /*33b0*/  IMAD R15, R12, R91, RZ ;  /* 0x0000005b0c0f7224 */ /* 0x000fce00078e02ff */
.L_x_90:
[----:B------:R-:W-:Y:S05]  /*33c0*/  BSYNC B1 ;  /* 0x0000000000017941 */ /* 0x000fea0003800000 */
.L_x_89:
[----:B------:R-:W-:Y:S01]  /*33d0*/  @!P3 IMAD R51, R51, R90, R15 ;  /* 0x0000005a3333b224 */ /* 0x000fe200078e020f */
[----:B------:R-:W-:Y:S04]  /*33e0*/  BSSY B1, `(.L_x_91) ;  /* 0x0000006000017945 */ /* 0x000fe80003800000 */
[----:B------:R0:W-:Y:S01]  /*33f0*/  @!P3 STG.E.U8 desc[UR38][R6.64+0x31], R51 ;  /* 0x000031330600b986 */ /* 0x0001e2000c101126 */
[----:B------:R-:W-:Y:S05]  /*3400*/  @P5 BRA `(.L_x_92) ;  /* 0x00000000000c5947 */ /* 0x000fea0003800000 */
[----:B------:R-:W5:Y:S02]  /*3410*/  LDG.E.U8 R98, desc[UR38][R8.64+0x38] ;  /* 0x0000382608627981 */ /* 0x000f64000c1e1100 */
[----:B-----5:R-:W-:-:S05]  /*3420*/  PRMT R12, R98, 0x8880, RZ ;  /* 0x00008880620c7816 */ /* 0x020fca00000000ff */
[----:B------:R-:W-:-:S07]  /*3430*/  IMAD R15, R12, R91, RZ ;  /* 0x0000005b0c0f7224 */ /* 0x000fce00078e02ff */
.L_x_92:
[----:B------:R-:W-:Y:S05]  /*3440*/  BSYNC B1 ;  /* 0x0000000000017941 */ /* 0x000fea0003800000 */
.L_x_91:
[----:B---3--:R-:W-:Y:S01]  /*3450*/  @!P5 IMAD R13, R52, R90, R15 ;  /* 0x0000005a340dd224 */ /* 0x008fe200078e020f */
[----:B------:R-:W-:Y:S04]  /*3460*/  BSSY B1, `(.L_x_93) ;  /* 0x0000006000017945 */ /* 0x000fe80003800000 */
[----:B------:R3:W-:Y:S01]  /*3470*/  @!P5 STG.E.U8 desc[UR38][R4.64+0x38], R13 ;  /* 0x0000380d0400d986 */ /* 0x0007e2000c101126 */
[----:B------:R-:W-:Y:S05]  /*3480*/  @P2 BRA `(.L_x_94) ;  /* 0x00000000000c2947 */ /* 0x000fea0003800000 */
[----:B------:R-:W5:Y:S02]  /*3490*/  LDG.E.U8 R98, desc[UR38][R8.64+0x39] ;  /* 0x0000392608627981 */ /* 0x000f64000c1e1100 */
[----:B-----5:R-:W-:-:S05]  /*34a0*/  PRMT R12, R98, 0x8880, RZ ;  /* 0x00008880620c7816 */ /* 0x020fca00000000ff */
[----:B------:R-:W-:-:S07]  /*34b0*/  IMAD R15, R12, R91, RZ ;  /* 0x0000005b0c0f7224 */ /* 0x000fce00078e02ff */
.L_x_94:
[----:B------:R-:W-:Y:S05]  /*34c0*/  BSYNC B1 ;  /* 0x0000000000017941 */ /* 0x000fea0003800000 */
.L_x_93:
        /* <DEDUP_REMOVED lines=11> */
.L_x_96:
[----:B------:R-:W-:Y:S05]  /*3580*/  BSYNC B1 ;  /* 0x0000000000017941 */ /* 0x000fea0003800000 */
.L_x_95:
[----:B---3--:R-:W-:Y:S01]  /*3590*/  @!P4 IMAD R13, R54, R90, R15 ;  /* 0x0000005a360dc224 */ /* 0x008fe200078e020f */
[----:B------:R-:W-:Y:S04]  /*35a0*/  BSSY B1, `(.L_x_97) ;  /* 0x0000006000017945 */ /* 0x000fe80003800000 */
[----:B------:R3:W-:Y:S01]  /*35b0*/  @!P4 STG.E.U8 desc[UR38][R6.64+0x38], R13 ;  /* 0x0000380d0600c986 */ /* 0x0007e2000c101126 */
[----:B------:R-:W-:Y:S05]  /*35c0*/  @P3 BRA `(.L_x_98) ;  /* 0x00000000000c3947 */ /* 0x000fea0003800000 */
[----:B------:R-:W5:Y:S02]  /*35d0*/  LDG.E.U8 R98, desc[UR38][R10.64+0x39] ;  /* 0x000039260a627981 */ /* 0x000f64000c1e1100 */
[----:B-----5:R-:W-:-:S05]  /*35e0*/  PRMT R12, R98, 0x8880, RZ ;  /* 0x00008880620c7816 */ /* 0x020fca00000000ff */
[----:B------:R-:W-:-:S07]  /*35f0*/  IMAD R15, R12, R91, RZ ;  /* 0x0000005b0c0f7224 */ /* 0x000fce00078e02ff */
.L_x_98:
[----:B------:R-:W-:Y:S05]  /*3600*/  BSYNC B1 ;  /* 0x0000000000017941 */ /* 0x000fea0003800000 */
.L_x_97:
[----:B------:R-:W-:Y:S01]  /*3610*/  @!P3 IMAD R55, R55, R90, R15 ;  /* 0x0000005a3737b224 */ /* 0x000fe200078e020f */
[----:B------:R-:W-:Y:S04]  /*3620*/  BSSY B1, `(.L_x_99) ;  /* 0x0000006000017945 */ /* 0x000fe80003800000 */
[----:B------:R0:W-:Y:S01]  /*3630*/  @!P3 STG.E.U8 desc[UR38][R6.64+0x39], R55 ;  /* 0x000039370600b986 */ /* 0x0001e2000c101126 */
[----:B------:R-:W-:Y:S05]  /*3640*/  @P5 BRA `(.L_x_100) ;  /* 0x00000000000c5947 */ /* 0x000fea0003800000 */
[----:B------:R-:W5:Y:S02]  /*3650*/  LDG.E.U8 R98, desc[UR38][R8.64+0x40] ;  /* 0x0000402608627981 */ /* 0x000f64000c1e1100 */
[----:B-----5:R-:W-:-:S05]  /*3660*/  PRMT R12, R98, 0x8880, RZ ;  /* 0x00008880620c7816 */ /* 0x020fca00000000ff */
[----:B------:R-:W-:-:S07]  /*3670*/  IMAD R15, R12, R91, RZ ;  /* 0x0000005b0c0f7224 */ /* 0x000fce00078e02ff */
.L_x_100:
[----:B------:R-:W-:Y:S05]  /*3680*/  BSYNC B1 ;  /* 0x0000000000017941 */ /* 0x000fea0003800000 */
.L_x_99:
[----:B---3--:R-:W-:Y:S01]  /*3690*/  @!P5 IMAD R13, R56, R90, R15 ;  /* 0x0000005a380dd224 */ /* 0x008fe200078e020f */
[----:B------:R-:W-:Y:S04]  /*36a0*/  BSSY B1, `(.L_x_101) ;  /* 0x0000006000017945 */ /* 0x000fe80003800000 */
[----:B------:R3:W-:Y:S01]  /*36b0*/  @!P5 STG.E.U8 desc[UR38][R4.64+0x40], R13 ;  /* 0x0000400d0400d986 */ /* 0x0007e2000c101126 */
[----:B------:R-:W-:Y:S05]  /*36c0*/  @P2 BRA `(.L_x_102) ;  /* 0x00000000000c2947 */ /* 0x000fea0003800000 */
[----:B------:R-:W5:Y:S02]  /*36d0*/  LDG.E.U8 R98, desc[UR38][R8.64+0x41] ;  /* 0x0000412608627981 */ /* 0x000f64000c1e1100 */
[----:B-----5:R-:W-:-:S05]  /*36e0*/  PRMT R12, R98, 0x8880, RZ ;  /* 0x00008880620c7816 */ /* 0x020fca00000000ff */
[----:B------:R-:W-:-:S07]  /*36f0*/  IMAD R15, R12, R91, RZ ;  /* 0x0000005b0c0f7224 */ /* 0x000fce00078e02ff */
.L_x_102:
[----:B------:R-:W-:Y:S05]  /*3700*/  BSYNC B1 ;  /* 0x0000000000017941 */ /* 0x000fea0003800000 */
.L_x_101:
        /* <DEDUP_REMOVED lines=11> */
.L_x_104:
[----:B------:R-:W-:Y:S05]  /*37c0*/  BSYNC B1 ;  /* 0x0000000000017941 */ /* 0x000fea0003800000 */
.L_x_103:
[----:B---3--:R-:W-:Y:S01]  /*37d0*/  @!P4 IMAD R13, R58, R90, R15 ;  /* 0x0000005a3a0dc224 */ /* 0x008fe200078e020f */
[----:B------:R-:W-:Y:S04]  /*37e0*/  BSSY B1, `(.L_x_105) ;  /* 0x0000006000017945 */ /* 0x000fe80003800000 */
[----:B------:R3:W-:Y:S01]  /*37f0*/  @!P4 STG.E.U8 desc[UR38][R6.64+0x40], R13 ;  /* 0x0000400d0600c986 */ /* 0x0007e2000c101126 */
[----:B------:R-:W-:Y:S05]  /*3800*/  @P3 BRA `(.L_x_106) ;  /* 0x00000000000c3947 */ /* 0x000fea0003800000 */
[----:B------:R-:W5:Y:S02]  /*3810*/  LDG.E.U8 R98, desc[UR38][R10.64+0x41] ;  /* 0x000041260a627981 */ /* 0x000f64000c1e1100 */
[----:B-----5:R-:W-:-:S05]  /*3820*/  PRMT R12, R98, 0x8880, RZ ;  /* 0x00008880620c7816 */ /* 0x020fca00000000ff */
[----:B------:R-:W-:-:S07]  /*3830*/  IMAD R15, R12, R91, RZ ;  /* 0x0000005b0c0f7224 */ /* 0x000fce00078e02ff */
.L_x_106:
[----:B------:R-:W-:Y:S05]  /*3840*/  BSYNC B1 ;  /* 0x0000000000017941 */ /* 0x000fea0003800000 */
.L_x_105:
[----:B------:R-:W-:Y:S01]  /*3850*/  @!P3 IMAD R59, R59, R90, R15 ;  /* 0x0000005a3b3bb224 */ /* 0x000fe200078e020f */
[----:B------:R-:W-:Y:S04]  /*3860*/  BSSY B1, `(.L_x_107) ;  /* 0x0000006000017945 */ /* 0x000fe80003800000 */
[----:B------:R0:W-:Y:S01]  /*3870*/  @!P3 STG.E.U8 desc[UR38][R6.64+0x41], R59 ;  /* 0x0000413b0600b986 */ /* 0x0001e2000c101126 */
[----:B------:R-:W-:Y:S05]  /*3880*/  @P5 BRA `(.L_x_108) ;  /* 0x00000000000c5947 */ /* 0x000fea0003800000 */
[----:B------:R-:W5:Y:S02]  /*3890*/  LDG.E.U8 R98, desc[UR38][R8.64+0x48] ;  /* 0x0000482608627981 */ /* 0x000f64000c1e1100 */
[----:B-----5:R-:W-:-:S05]  /*38a0*/  PRMT R12, R98, 0x8880, RZ ;  /* 0x00008880620c7816 */ /* 0x020fca00000000ff */
[----:B------:R-:W-:-:S07]  /*38b0*/  IMAD R15, R12, R91, RZ ;  /* 0x0000005b0c0f7224 */ /* 0x000fce00078e02ff */
.L_x_108:
[----:B------:R-:W-:Y:S05]  /*38c0*/  BSYNC B1 ;  /* 0x0000000000017941 */ /* 0x000fea0003800000 */
.L_x_107:
[----:B---3--:R-:W-:Y:S01]  /*38d0*/  @!P5 IMAD R13, R60, R90, R15 ;  /* 0x0000005a3c0dd224 */ /* 0x008fe200078e020f */
[----:B------:R-:W-:Y:S04]  /*38e0*/  BSSY B1, `(.L_x_109) ;  /* 0x0000006000017945 */ /* 0x000fe80003800000 */
[----:B------:R3:W-:Y:S01]  /*38f0*/  @!P5 STG.E.U8 desc[UR38][R4.64+0x48], R13 ;  /* 0x0000480d0400d986 */ /* 0x0007e2000c101126 */
[----:B------:R-:W-:Y:S05]  /*3900*/  @P2 BRA `(.L_x_110) ;  /* 0x00000000000c2947 */ /* 0x000fea0003800000 */
[----:B------:R-:W5:Y:S02]  /*3910*/  LDG.E.U8 R98, desc[UR38][R8.64+0x49] ;  /* 0x0000492608627981 */ /* 0x000f64000c1e1100 */
[----:B-----5:R-:W-:-:S05]  /*3920*/  PRMT R12, R98, 0x8880, RZ ;  /* 0x00008880620c7816 */ /* 0x020fca00000000ff */
[----:B------:R-:W-:-:S07]  /*3930*/  IMAD R15, R12, R91, RZ ;  /* 0x0000005b0c0f7224 */ /* 0x000fce00078e02ff */
.L_x_110:
[----:B------:R-:W-:Y:S05]  /*3940*/  BSYNC B1 ;  /* 0x0000000000017941 */ /* 0x000fea0003800000 */
.L_x_109:
        /* <DEDUP_REMOVED lines=11> */
.L_x_112:
[----:B------:R-:W-:Y:S05]  /*3a00*/  BSYNC B1 ;  /* 0x0000000000017941 */ /* 0x000fea0003800000 */
.L_x_111:
[----:B---3--:R-:W-:Y:S01]  /*3a10*/  @!P4 IMAD R13, R62, R90, R15 ;  /* 0x0000005a3e0dc224 */ /* 0x008fe200078e020f */
[----:B------:R-:W-:Y:S04]  /*3a20*/  BSSY B1, `(.L_x_113) ;  /* 0x0000006000017945 */ /* 0x000fe80003800000 */
[----:B------:R3:W-:Y:S01]  /*3a30*/  @!P4 STG.E.U8 desc[UR38][R6.64+0x48], R13 ;  /* 0x0000480d0600c986 */ /* 0x0007e2000c101126 */
[----:B------:R-:W-:Y:S05]  /*3a40*/  @P3 BRA `(.L_x_114) ;  /* 0x00000000000c3947 */ /* 0x000fea0003800000 */
[----:B------:R-:W5:Y:S02]  /*3a50*/  LDG.E.U8 R98, desc[UR38][R10.64+0x49] ;  /* 0x000049260a627981 */ /* 0x000f64000c1e1100 */
[----:B-----5:R-:W-:-:S05]  /*3a60*/  PRMT R12, R98, 0x8880, RZ ;  /* 0x00008880620c7816 */ /* 0x020fca00000000ff */
[----:B------:R-:W-:-:S07]  /*3a70*/  IMAD R15, R12, R91, RZ ;  /* 0x0000005b0c0f7224 */ /* 0x000fce00078e02ff */
.L_x_114:
[----:B------:R-:W-:Y:S05]  /*3a80*/  BSYNC B1 ;  /* 0x0000000000017941 */ /* 0x000fea0003800000 */
.L_x_113:
[----:B------:R-:W-:Y:S01]  /*3a90*/  @!P3 IMAD R63, R63, R90, R15 ;  /* 0x0000005a3f3fb224 */ /* 0x000fe200078e020f */
[----:B------:R-:W-:Y:S04]  /*3aa0*/  BSSY B1, `(.L_x_115) ;  /* 0x0000006000017945 */ /* 0x000fe80003800000 */
[----:B------:R0:W-:Y:S01]  /*3ab0*/  @!P3 STG.E.U8 desc[UR38][R6.64+0x49], R63 ;  /* 0x0000493f0600b986 */ /* 0x0001e2000c101126 */
[----:B------:R-:W-:Y:S05]  /*3ac0*/  @P5 BRA `(.L_x_116) ;  /* 0x00000000000c5947 */ /* 0x000fea0003800000 */
[----:B------:R-:W5:Y:S02]  /*3ad0*/  LDG.E.U8 R98, desc[UR38][R8.64+0x50] ;  /* 0x0000502608627981 */ /* 0x000f64000c1e1100 */
[----:B-----5:R-:W-:-:S05]  /*3ae0*/  PRMT R12, R98, 0x8880, RZ ;  /* 0x00008880620c7816 */ /* 0x020fca00000000ff */
[----:B------:R-:W-:-:S07]  /*3af0*/  IMAD R15, R12, R91, RZ ;  /* 0x0000005b0c0f7224 */ /* 0x000fce00078e02ff */
.L_x_116:
[----:B------:R-:W-:Y:S05]  /*3b00*/  BSYNC B1 ;  /* 0x0000000000017941 */ /* 0x000fea0003800000 */
.L_x_115:
[----:B---3--:R-:W-:Y:S01]  /*3b10*/  @!P5 IMAD R13, R64, R90, R15 ;  /* 0x0000005a400dd224 */ /* 0x008fe200078e020f */
[----:B------:R-:W-:Y:S04]  /*3b20*/  BSSY B1, `(.L_x_117) ;  /* 0x0000006000017945 */ /* 0x000fe80003800000 */
[----:B------:R3:W-:Y:S01]  /*3b30*/  @!P5 STG.E.U8 desc[UR38][R4.64+0x50], R13 ;  /* 0x0000500d0400d986 */ /* 0x0007e2000c101126 */
[----:B------:R-:W-:Y:S05]  /*3b40*/  @P2 BRA `(.L_x_118) ;  /* 0x00000000000c2947 */ /* 0x000fea0003800000 */
[----:B------:R-:W5:Y:S02]  /*3b50*/  LDG.E.U8 R98, desc[UR38][R8.64+0x51] ;  /* 0x0000512608627981 */ /* 0x000f64000c1e1100 */
[----:B-----5:R-:W-:-:S05]  /*3b60*/  PRMT R12, R98, 0x8880, RZ ;  /* 0x00008880620c7816 */ /* 0x020fca00000000ff */
[----:B------:R-:W-:-:S07]  /*3b70*/  IMAD R15, R12, R91, RZ ;  /* 0x0000005b0c0f7224 */ /* 0x000fce00078e02ff */
.L_x_118:
[----:B------:R-:W-:Y:S05]  /*3b80*/  BSYNC B1 ;  /* 0x0000000000017941 */ /* 0x000fea0003800000 */
.L_x_117:
        /* <DEDUP_REMOVED lines=11> */
.L_x_120:
[----:B------:R-:W-:Y:S05]  /*3c40*/  BSYNC B1 ;  /* 0x0000000000017941 */ /* 0x000fea0003800000 */
.L_x_119:
[----:B---3--:R-:W-:Y:S01]  /*3c50*/  @!P4 IMAD R13, R66, R90, R15 ;  /* 0x0000005a420dc224 */ /* 0x008fe200078e020f */
[----:B------:R-:W-:Y:S04]  /*3c60*/  BSSY B1, `(.L_x_121) ;  /* 0x0000006000017945 */ /* 0x000fe80003800000 */
[----:B------:R3:W-:Y:S01]  /*3c70*/  @!P4 STG.E.U8 desc[UR38][R6.64+0x50], R13 ;  /* 0x0000500d0600c986 */ /* 0x0007e2000c101126 */
[----:B------:R-:W-:Y:S05]  /*3c80*/  @P3 BRA `(.L_x_122) ;  /* 0x00000000000c3947 */ /* 0x000fea0003800000 */
[----:B------:R-:W5:Y:S02]  /*3c90*/  LDG.E.U8 R98, desc[UR38][R10.64+0x51] ;  /* 0x000051260a627981 */ /* 0x000f64000c1e1100 */
[----:B-----5:R-:W-:-:S05]  /*3ca0*/  PRMT R12, R98, 0x8880, RZ ;  /* 0x00008880620c7816 */ /* 0x020fca00000000ff */
[----:B------:R-:W-:-:S07]  /*3cb0*/  IMAD R15, R12, R91, RZ ;  /* 0x0000005b0c0f7224 */ /* 0x000fce00078e02ff */
.L_x_122:
[----:B------:R-:W-:Y:S05]  /*3cc0*/  BSYNC B1 ;  /* 0x0000000000017941 */ /* 0x000fea0003800000 */
.L_x_121:
[----:B------:R-:W-:Y:S01]  /*3cd0*/  @!P3 IMAD R67, R67, R90, R15 ;  /* 0x0000005a4343b224 */ /* 0x000fe200078e020f */
[----:B------:R-:W-:Y:S04]  /*3ce0*/  BSSY B1, `(.L_x_123) ;  /* 0x0000006000017945 */ /* 0x000fe80003800000 */
[----:B------:R0:W-:Y:S01]  /*3cf0*/  @!P3 STG.E.U8 desc[UR38][R6.64+0x51], R67 ;  /* 0x000051430600b986 */ /* 0x0001e2000c101126 */
[----:B------:R-:W-:Y:S05]  /*3d00*/  @P5 BRA `(.L_x_124) ;  /* 0x00000000000c5947 */ /* 0x000fea0003800000 */
[----:B------:R-:W5:Y:S02]  /*3d10*/  LDG.E.U8 R98, desc[UR38][R8.64+0x58] ;  /* 0x0000582608627981 */ /* 0x000f64000c1e1100 */
[----:B-----5:R-:W-:-:S05]  /*3d20*/  PRMT R12, R98, 0x8880, RZ ;  /* 0x00008880620c7816 */ /* 0x020fca00000000ff */
[----:B------:R-:W-:-:S07]  /*3d30*/  IMAD R15, R12, R91, RZ ;  /* 0x0000005b0c0f7224 */ /* 0x000fce00078e02ff */
.L_x_124:
[----:B------:R-:W-:Y:S05]  /*3d40*/  BSYNC B1 ;  /* 0x0000000000017941 */ /* 0x000fea0003800000 */
.L_x_123:
[----:B---3--:R-:W-:Y:S01]  /*3d50*/  @!P5 IMAD R13, R68, R90, R15 ;  /* 0x0000005a440dd224 */ /* 0x008fe200078e020f */
[----:B------:R-:W-:Y:S04]  /*3d60*/  BSSY B1, `(.L_x_125) ;  /* 0x0000006000017945 */ /* 0x000fe80003800000 */
[----:B------:R3:W-:Y:S01]  /*3d70*/  @!P5 STG.E.U8 desc[UR38][R4.64+0x58], R13 ;  /* 0x0000580d0400d986 */ /* 0x0007e2000c101126 */
[----:B------:R-:W-:Y:S05]  /*3d80*/  @P2 BRA `(.L_x_126) ;  /* 0x00000000000c2947 */ /* 0x000fea0003800000 */
[----:B------:R-:W5:Y:S02]  /*3d90*/  LDG.E.U8 R98, desc[UR38][R8.64+0x59] ;  /* 0x0000592608627981 */ /* 0x000f64000c1e1100 */
[----:B-----5:R-:W-:-:S05]  /*3da0*/  PRMT R12, R98, 0x8880, RZ ;  /* 0x00008880620c7816 */ /* 0x020fca00000000ff */
[----:B------:R-:W-:-:S07]  /*3db0*/  IMAD R15, R12, R91, RZ ;  /* 0x0000005b0c0f7224 */ /* 0x000fce00078e02ff */
.L_x_126:
[----:B------:R-:W-:Y:S05]  /*3dc0*/  BSYNC B1 ;  /* 0x0000000000017941 */ /* 0x000fea0003800000 */
.L_x_125:
        /* <DEDUP_REMOVED lines=11> */
.L_x_128:
[----:B------:R-:W-:Y:S05]  /*3e80*/  BSYNC B1 ;  /* 0x0000000000017941 */ /* 0x000fea0003800000 */
.L_x_127:
[----:B---3--:R-:W-:Y:S01]  /*3e90*/  @!P4 IMAD R13, R70, R90, R15 ;  /* 0x0000005a460dc224 */ /* 0x008fe200078e020f */
[----:B------:R-:W-:Y:S04]  /*3ea0*/  BSSY B1, `(.L_x_129) ;  /* 0x0000006000017945 */ /* 0x000fe80003800000 */
[----:B------:R3:W-:Y:S01]  /*3eb0*/  @!P4 STG.E.U8 desc[UR38][R6.64+0x58], R13 ;  /* 0x0000580d0600c986 */ /* 0x0007e2000c101126 */
[----:B------:R-:W-:Y:S05]  /*3ec0*/  @P3 BRA `(.L_x_130) ;  /* 0x00000000000c3947 */ /* 0x000fea0003800000 */
[----:B------:R-:W5:Y:S02]  /*3ed0*/  LDG.E.U8 R98, desc[UR38][R10.64+0x59] ;  /* 0x000059260a627981 */ /* 0x000f64000c1e1100 */
[----:B-----5:R-:W-:-:S05]  /*3ee0*/  PRMT R12, R98, 0x8880, RZ ;  /* 0x00008880620c7816 */ /* 0x020fca00000000ff */
[----:B------:R-:W-:-:S07]  /*3ef0*/  IMAD R15, R12, R91, RZ ;  /* 0x0000005b0c0f7224 */ /* 0x000fce00078e02ff */
.L_x_130:
[----:B------:R-:W-:Y:S05]  /*3f00*/  BSYNC B1 ;  /* 0x0000000000017941 */ /* 0x000fea0003800000 */
.L_x_129:
[----:B------:R-:W-:Y:S01]  /*3f10*/  @!P3 IMAD R71, R71, R90, R15 ;  /* 0x0000005a4747b224 */ /* 0x000fe200078e020f */
[----:B------:R-:W-:Y:S04]  /*3f20*/  BSSY B1, `(.L_x_131) ;  /* 0x0000006000017945 */ /* 0x000fe80003800000 */
[----:B------:R0:W-:Y:S01]  /*3f30*/  @!P3 STG.E.U8 desc[UR38][R6.64+0x59], R71 ;  /* 0x000059470600b986 */ /* 0x0001e2000c101126 */
[----:B------:R-:W-:Y:S05]  /*3f40*/  @P5 BRA `(.L_x_132) ;  /* 0x00000000000c5947 */ /* 0x000fea0003800000 */
[----:B------:R-:W5:Y:S02]  /*3f50*/  LDG.E.U8 R98, desc[UR38][R8.64+0x60] ;  /* 0x0000602608627981 */ /* 0x000f64000c1e1100 */
[----:B-----5:R-:W-:-:S05]  /*3f60*/  PRMT R12, R98, 0x8880, RZ ;  /* 0x00008880620c7816 */ /* 0x020fca00000000ff */
[----:B------:R-:W-:-:S07]  /*3f70*/  IMAD R15, R12, R91, RZ ;  /* 0x0000005b0c0f7224 */ /* 0x000fce00078e02ff */
.L_x_132:
[----:B------:R-:W-:Y:S05]  /*3f80*/  BSYNC B1 ;  /* 0x0000000000017941 */ /* 0x000fea0003800000 */
.L_x_131:
[----:B---3--:R-:W-:Y:S01]  /*3f90*/  @!P5 IMAD R13, R72, R90, R15 ;  /* 0x0000005a480dd224 */ /* 0x008fe200078e020f */
[----:B------:R-:W-:Y:S04]  /*3fa0*/  BSSY B1, `(.L_x_133) ;  /* 0x0000006000017945 */ /* 0x000fe80003800000 */
[----:B------:R3:W-:Y:S01]  /*3fb0*/  @!P5 STG.E.U8 desc[UR38][R4.64+0x60], R13 ;  /* 0x0000600d0400d986 */ /* 0x0007e2000c101126 */
[----:B------:R-:W-:Y:S05]  /*3fc0*/  @P2 BRA `(.L_x_134) ;  /* 0x00000000000c2947 */ /* 0x000fea0003800000 */
[----:B------:R-:W5:Y:S02]  /*3fd0*/  LDG.E.U8 R98, desc[UR38][R8.64+0x61] ;  /* 0x0000612608627981 */ /* 0x000f64000c1e1100 */
[----:B-----5:R-:W-:-:S05]  /*3fe0*/  PRMT R12, R98, 0x8880, RZ ;  /* 0x00008880620c7816 */ /* 0x020fca00000000ff */
[----:B------:R-:W-:-:S07]  /*3ff0*/  IMAD R15, R12, R91, RZ ;  /* 0x0000005b0c0f7224 */ /* 0x000fce00078e02ff */
.L_x_134:
[----:B------:R-:W-:Y:S05]  /*4000*/  BSYNC B1 ;  /* 0x0000000000017941 */ /* 0x000fea0003800000 */
.L_x_133:
        /* <DEDUP_REMOVED lines=11> */
.L_x_136:
[----:B------:R-:W-:Y:S05]  /*40c0*/  BSYNC B1 ;  /* 0x0000000000017941 */ /* 0x000fea0003800000 */
.L_x_135:
[----:B---3--:R-:W-:Y:S01]  /*40d0*/  @!P4 IMAD R13, R74, R90, R15 ;  /* 0x0000005a4a0dc224 */ /* 0x008fe200078e020f */
[----:B------:R-:W-:Y:S04]  /*40e0*/  BSSY B1, `(.L_x_137) ;  /* 0x0000006000017945 */ /* 0x000fe80003800000 */
[----:B------:R3:W-:Y:S01]  /*40f0*/  @!P4 STG.E.U8 desc[UR38][R6.64+0x60], R13 ;  /* 0x0000600d0600c986 */ /* 0x0007e2000c101126 */
[----:B------:R-:W-:Y:S05]  /*4100*/  @P3 BRA `(.L_x_138) ;  /* 0x00000000000c3947 */ /* 0x000fea0003800000 */
[----:B------:R-:W5:Y:S02]  /*4110*/  LDG.E.U8 R98, desc[UR38][R10.64+0x61] ;  /* 0x000061260a627981 */ /* 0x000f64000c1e1100 */
[----:B-----5:R-:W-:-:S05]  /*4120*/  PRMT R12, R98, 0x8880, RZ ;  /* 0x00008880620c7816 */ /* 0x020fca00000000ff */
[----:B------:R-:W-:-:S07]  /*4130*/  IMAD R15, R12, R91, RZ ;  /* 0x0000005b0c0f7224 */ /* 0x000fce00078e02ff */
.L_x_138:
[----:B------:R-:W-:Y:S05]  /*4140*/  BSYNC B1 ;  /* 0x0000000000017941 */ /* 0x000fea0003800000 */
.L_x_137:
[----:B------:R-:W-:Y:S01]  /*4150*/  @!P3 IMAD R75, R75, R90, R15 ;  /* 0x0000005a4b4bb224 */ /* 0x000fe200078e020f */
[----:B------:R-:W-:Y:S04]  /*4160*/  BSSY B1, `(.L_x_139) ;  /* 0x0000006000017945 */ /* 0x000fe80003800000 */
[----:B------:R0:W-:Y:S01]  /*4170*/  @!P3 STG.E.U8 desc[UR38][R6.64+0x61], R75 ;  /* 0x0000614b0600b986 */ /* 0x0001e2000c101126 */
[----:B------:R-:W-:Y:S05]  /*4180*/  @P5 BRA `(.L_x_140) ;  /* 0x00000000000c5947 */ /* 0x000fea0003800000 */
[----:B------:R-:W5:Y:S02]  /*4190*/  LDG.E.U8 R98, desc[UR38][R8.64+0x68] ;  /* 0x0000682608627981 */ /* 0x000f64000c1e1100 */
[----:B-----5:R-:W-:-:S05]  /*41a0*/  PRMT R12, R98, 0x8880, RZ ;  /* 0x00008880620c7816 */ /* 0x020fca00000000ff */
[----:B------:R-:W-:-:S07]  /*41b0*/  IMAD R15, R12, R91, RZ ;  /* 0x0000005b0c0f7224 */ /* 0x000fce00078e02ff */
.L_x_140:
[----:B------:R-:W-:Y:S05]  /*41c0*/  BSYNC B1 ;  /* 0x0000000000017941 */ /* 0x000fea0003800000 */
.L_x_139:
[----:B---3--:R-:W-:Y:S01]  /*41d0*/  @!P5 IMAD R13, R76, R90, R15 ;  /* 0x0000005a4c0dd224 */ /* 0x008fe200078e020f */
[----:B------:R-:W-:Y:S04]  /*41e0*/  BSSY B1, `(.L_x_141) ;  /* 0x0000006000017945 */ /* 0x000fe80003800000 */
[----:B------:R3:W-:Y:S01]  /*41f0*/  @!P5 STG.E.U8 desc[UR38][R4.64+0x68], R13 ;  /* 0x0000680d0400d986 */ /* 0x0007e2000c101126 */
[----:B------:R-:W-:Y:S05]  /*4200*/  @P2 BRA `(.L_x_142) ;  /* 0x00000000000c2947 */ /* 0x000fea0003800000 */
[----:B------:R-:W5:Y:S02]  /*4210*/  LDG.E.U8 R98, desc[UR38][R8.64+0x69] ;  /* 0x0000692608627981 */ /* 0x000f64000c1e1100 */
[----:B-----5:R-:W-:-:S05]  /*4220*/  PRMT R12, R98, 0x8880, RZ ;  /* 0x00008880620c7816 */ /* 0x020fca00000000ff */
[----:B------:R-:W-:-:S07]  /*4230*/  IMAD R15, R12, R91, RZ ;  /* 0x0000005b0c0f7224 */ /* 0x000fce00078e02ff */
.L_x_142:
[----:B------:R-:W-:Y:S05]  /*4240*/  BSYNC B1 ;  /* 0x0000000000017941 */ /* 0x000fea0003800000 */
.L_x_141:
        /* <DEDUP_REMOVED lines=11> */
.L_x_144:
[----:B------:R-:W-:Y:S05]  /*4300*/  BSYNC B1 ;  /* 0x0000000000017941 */ /* 0x000fea0003800000 */
.L_x_143:
[----:B---3--:R-:W-:Y:S01]  /*4310*/  @!P4 IMAD R13, R78, R90, R15 ;  /* 0x0000005a4e0dc224 */ /* 0x008fe200078e020f */
[----:B------:R-:W-:Y:S04]  /*4320*/  BSSY B1, `(.L_x_145) ;  /* 0x0000006000017945 */ /* 0x000fe80003800000 */
[----:B------:R3:W-:Y:S01]  /*4330*/  @!P4 STG.E.U8 desc[UR38][R6.64+0x68], R13 ;  /* 0x0000680d0600c986 */ /* 0x0007e2000c101126 */
[----:B------:R-:W-:Y:S05]  /*4340*/  @P3 BRA `(.L_x_146) ;  /* 0x00000000000c3947 */ /* 0x000fea0003800000 */
[----:B------:R-:W5:Y:S02]  /*4350*/  LDG.E.U8 R98, desc[UR38][R10.64+0x69] ;  /* 0x000069260a627981 */ /* 0x000f64000c1e1100 */
[----:B-----5:R-:W-:-:S05]  /*4360*/  PRMT R12, R98, 0x8880, RZ ;  /* 0x00008880620c7816 */ /* 0x020fca00000000ff */
[----:B------:R-:W-:-:S07]  /*4370*/  IMAD R15, R12, R91, RZ ;  /* 0x0000005b0c0f7224 */ /* 0x000fce00078e02ff */
.L_x_146:
[----:B------:R-:W-:Y:S05]  /*4380*/  BSYNC B1 ;  /* 0x0000000000017941 */ /* 0x000fea0003800000 */
.L_x_145:
[----:B------:R-:W-:Y:S01]  /*4390*/  @!P3 IMAD R79, R79, R90, R15 ;  /* 0x0000005a4f4fb224 */ /* 0x000fe200078e020f */
[----:B------:R-:W-:Y:S04]  /*43a0*/  BSSY B1, `(.L_x_147) ;  /* 0x0000006000017945 */ /* 0x000fe80003800000 */
[----:B------:R0:W-:Y:S01]  /*43b0*/  @!P3 STG.E.U8 desc[UR38][R6.64+0x69], R79 ;  /* 0x0000694f0600b986 */ /* 0x0001e2000c101126 */
[----:B------:R-:W-:Y:S05]  /*43c0*/  @P5 BRA `(.L_x_148) ;  /* 0x00000000000c5947 */ /* 0x000fea0003800000 */
[----:B------:R-:W5:Y:S02]  /*43d0*/  LDG.E.U8 R98, desc[UR38][R8.64+0x70] ;  /* 0x0000702608627981 */ /* 0x000f64000c1e1100 */
[----:B-----5:R-:W-:-:S05]  /*43e0*/  PRMT R12, R98, 0x8880, RZ ;  /* 0x00008880620c7816 */ /* 0x020fca00000000ff */
[----:B------:R-:W-:-:S07]  /*43f0*/  IMAD R15, R12, R91, RZ ;  /* 0x0000005b0c0f7224 */ /* 0x000fce00078e02ff */
.L_x_148:
[----:B------:R-:W-:Y:S05]  /*4400*/  BSYNC B1 ;  /* 0x0000000000017941 */ /* 0x000fea0003800000 */
.L_x_147:
[----:B---3--:R-:W-:Y:S01]  /*4410*/  @!P5 IMAD R13, R80, R90, R15 ;  /* 0x0000005a500dd224 */ /* 0x008fe200078e020f */
[----:B------:R-:W-:Y:S04]  /*4420*/  BSSY B1, `(.L_x_149) ;  /* 0x0000006000017945 */ /* 0x000fe80003800000 */
[----:B------:R3:W-:Y:S01]  /*4430*/  @!P5 STG.E.U8 desc[UR38][R4.64+0x70], R13 ;  /* 0x0000700d0400d986 */ /* 0x0007e2000c101126 */
[----:B------:R-:W-:Y:S05]  /*4440*/  @P2 BRA `(.L_x_150) ;  /* 0x00000000000c2947 */ /* 0x000fea0003800000 */
[----:B------:R-:W5:Y:S02]  /*4450*/  LDG.E.U8 R98, desc[UR38][R8.64+0x71] ;  /* 0x0000712608627981 */ /* 0x000f64000c1e1100 */
[----:B-----5:R-:W-:-:S05]  /*4460*/  PRMT R12, R98, 0x8880, RZ ;  /* 0x00008880620c7816 */ /* 0x020fca00000000ff */
[----:B------:R-:W-:-:S07]  /*4470*/  IMAD R15, R12, R91, RZ ;  /* 0x0000005b0c0f7224 */ /* 0x000fce00078e02ff */
.L_x_150:
[----:B------:R-:W-:Y:S05]  /*4480*/  BSYNC B1 ;  /* 0x0000000000017941 */ /* 0x000fea0003800000 */
.L_x_149:
[----:B------:R-:W-:Y:S01]  /*4490*/  ISETP.LT.OR P4, PT, R3, 0x71, !P0 ;  /* 0x000000710300780c */ /* 0x000fe20004781670 */
[----:B------:R-:W-:Y:S01]  /*44a0*/  @!P2 IMAD R81, R81, R90, R15 ;  /* 0x0000005a5151a224 */ /* 0x000fe200078e020f */
[----:B------:R-:W-:Y:S01]  /*44b0*/  BSSY B1, `(.L_x_151) ;  /* 0x000000a000017945 */ /* 0x000fe20003800000 */
[C---:B------:R-:W-:Y:S02]  /*44c0*/  ISETP.LT.OR P3, PT, R3.reuse, 0x72, !P0 ;  /* 0x000000720300780c */ /* 0x040fe40004761670 */
[C---:B------:R-:W-:Y:S01]  /*44d0*/  ISETP.LT.OR P5, PT, R3.reuse, 0x79, !P0 ;  /* 0x000000790300780c */ /* 0x040fe200047a1670 */
[----:B------:R0:W-:Y:S01]  /*44e0*/  @!P2 STG.E.U8 desc[UR38][R4.64+0x71], R81 ;  /* 0x000071510400a986 */ /* 0x0001e2000c101126 */
[C---:B------:R-:W-:Y:S02]  /*44f0*/  ISETP.LT.OR P2, PT, R3.reuse, 0x79, !P1 ;  /* 0x000000790300780c */ /* 0x040fe40004f41670 */
[----:B------:R-:W-:-:S04]  /*4500*/  ISETP.LT.OR P1, PT, R3, 0x7a, !P1 ;  /* 0x0000007a0300780c */ /* 0x000fc80004f21670 */
[----:B------:R-:W-:Y:S09]  /*4510*/  @P4 BRA `(.L_x_152) ;  /* 0x00000000000c4947 */ /* 0x000ff20003800000 */
[----:B------:R-:W5:Y:S02]  /*4520*/  LDG.E.U8 R98, desc[UR38][R10.64+0x70] ;  /* 0x000070260a627981 */ /* 0x000f64000c1e1100 */
[----:B-----5:R-:W-:-:S05]  /*4530*/  PRMT R12, R98, 0x8880, RZ ;  /* 0x00008880620c7816 */ /* 0x020fca00000000ff */
[----:B------:R-:W-:-:S07]  /*4540*/  IMAD R15, R12, R91, RZ ;  /* 0x0000005b0c0f7224 */ /* 0x000fce00078e02ff */
.L_x_152:
[----:B------:R-:W-:Y:S05]  /*4550*/  BSYNC B1 ;  /* 0x0000000000017941 */ /* 0x000fea0003800000 */
.L_x_151:
[----:B---3--:R-:W-:Y:S01]  /*4560*/  @!P4 IMAD R13, R82, R90, R15 ;  /* 0x0000005a520dc224 */ /* 0x008fe200078e020f */
[----:B------:R-:W-:Y:S04]  /*4570*/  BSSY B1, `(.L_x_153) ;  /* 0x0000006000017945 */ /* 0x000fe80003800000 */
[----:B------:R3:W-:Y:S01]  /*4580*/  @!P4 STG.E.U8 desc[UR38][R6.64+0x70], R13 ;  /* 0x0000700d0600c986 */ /* 0x0007e2000c101126 */
[----:B------:R-:W-:Y:S05]  /*4590*/  @P3 BRA `(.L_x_154) ;  /* 0x00000000000c3947 */ /* 0x000fea0003800000 */
[----:B------:R-:W5:Y:S02]  /*45a0*/  LDG.E.U8 R98, desc[UR38][R10.64+0x71] ;  /* 0x000071260a627981 */ /* 0x000f64000c1e1100 */
[----:B-----5:R-:W-:-:S05]  /*45b0*/  PRMT R12, R98, 0x8880, RZ ;  /* 0x00008880620c7816 */ /* 0x020fca00000000ff */
[----:B------:R-:W-:-:S07]  /*45c0*/  IMAD R15, R12, R91, RZ ;  /* 0x0000005b0c0f7224 */ /* 0x000fce00078e02ff */
.L_x_154:
[----:B------:R-:W-:Y:S05]  /*45d0*/  BSYNC B1 ;  /* 0x0000000000017941 */ /* 0x000fea0003800000 */
.L_x_153:
[----:B------:R-:W-:Y:S01]  /*45e0*/  @!P3 IMAD R83, R83, R90, R15 ;  /* 0x0000005a5353b224 */ /* 0x000fe200078e020f */
[----:B------:R-:W-:Y:S04]  /*45f0*/  BSSY B1, `(.L_x_155) ;  /* 0x0000006000017945 */ /* 0x000fe80003800000 */
[----:B------:R0:W-:Y:S01]  /*4600*/  @!P3 STG.E.U8 desc[UR38][R6.64+0x71], R83 ;  /* 0x000071530600b986 */ /* 0x0001e2000c101126 */
[----:B------:R-:W-:Y:S05]  /*4610*/  @P2 BRA `(.L_x_156) ;  /* 0x00000000000c2947 */ /* 0x000fea0003800000 */
[----:B------:R-:W5:Y:S02]  /*4620*/  LDG.E.U8 R98, desc[UR38][R8.64+0x78] ;  /* 0x0000782608627981 */ /* 0x000f64000c1e1100 */
[----:B-----5:R-:W-:-:S05]  /*4630*/  PRMT R12, R98, 0x8880, RZ ;  /* 0x00008880620c7816 */ /* 0x020fca00000000ff */
[----:B------:R-:W-:-:S07]  /*4640*/  IMAD R15, R12, R91, RZ ;  /* 0x0000005b0c0f7224 */ /* 0x000fce00078e02ff */
.L_x_156:
[----:B------:R-:W-:Y:S05]  /*4650*/  BSYNC B1 ;  /* 0x0000000000017941 */ /* 0x000fea0003800000 */
.L_x_155:
[----:B---3--:R-:W-:Y:S01]  /*4660*/  @!P2 IMAD R13, R84, R90, R15 ;  /* 0x0000005a540da224 */ /* 0x008fe200078e020f */
[----:B------:R-:W-:Y:S04]  /*4670*/  BSSY B1, `(.L_x_157) ;  /* 0x0000006000017945 */ /* 0x000fe80003800000 */
[----:B------:R3:W-:Y:S01]  /*4680*/  @!P2 STG.E.U8 desc[UR38][R4.64+0x78], R13 ;  /* 0x0000780d0400a986 */ /* 0x0007e2000c101126 */
[----:B------:R-:W-:Y:S05]  /*4690*/  @P1 BRA `(.L_x_158) ;  /* 0x00000000000c1947 */ /* 0x000fea0003800000 */
[----:B------:R-:W5:Y:S02]  /*46a0*/  LDG.E.U8 R98, desc[UR38][R8.64+0x79] ;  /* 0x0000792608627981 */ /* 0x000f64000c1e1100 */
[----:B-----5:R-:W-:-:S05]  /*46b0*/  PRMT R12, R98, 0x8880, RZ ;  /* 0x00008880620c7816 */ /* 0x020fca00000000ff */
[----:B------:R-:W-:-:S07]  /*46c0*/  IMAD R15, R12, R91, RZ ;  /* 0x0000005b0c0f7224 */ /* 0x000fce00078e02ff */
.L_x_158:
[----:B------:R-:W-:Y:S05]  /*46d0*/  BSYNC B1 ;  /* 0x0000000000017941 */ /* 0x000fea0003800000 */
.L_x_157:
[----:B------:R-:W-:Y:S01]  /*46e0*/  @!P1 IMAD R85, R85, R90, R15 ;  /* 0x0000005a55559224 */ /* 0x000fe200078e020f */
[----:B------:R-:W-:Y:S04]  /*46f0*/  BSSY B1, `(.L_x_159) ;  /* 0x0000006000017945 */ /* 0x000fe80003800000 */
[----:B------:R0:W-:Y:S01]  /*4700*/  @!P1 STG.E.U8 desc[UR38][R4.64+0x79], R85 ;  /* 0x0000795504009986 */ /* 0x0001e2000c101126 */
[----:B------:R-:W-:Y:S05]  /*4710*/  @P5 BRA `(.L_x_160) ;  /* 0x00000000000c5947 */ /* 0x000fea0003800000 */
[----:B------:R-:W0:Y:S02]  /*4720*/  LDG.E.U8 R98, desc[UR38][R10.64+0x78] ;  /* 0x000078260a627981 */ /* 0x000e24000c1e1100 */
[----:B0123--:R-:W-:-:S05]  /*4730*/  PRMT R4, R98, 0x8880, RZ ;  /* 0x0000888062047816 */ /* 0x00ffca00000000ff */
[----:B------:R-:W-:-:S07]  /*4740*/  IMAD R15, R4, R91, RZ ;  /* 0x0000005b040f7224 */ /* 0x000fce00078e02ff */
.L_x_160:
[----:B------:R-:W-:Y:S05]  /*4750*/  BSYNC B1 ;  /* 0x0000000000017941 */ /* 0x000fea0003800000 */
.L_x_159:
[----:B0123--:R-:W-:Y:S01]  /*4760*/  @!P5 IMAD R5, R86, R90, R15 ;  /* 0x0000005a5605d224 */ /* 0x00ffe200078e020f */
[----:B------:R-:W-:Y:S01]  /*4770*/  ISETP.LT.OR P0, PT, R3, 0x7a, !P0 ;  /* 0x0000007a0300780c */ /* 0x000fe20004701670 */
[----:B------:R-:W-:Y:S03]  /*4780*/  BSSY B1, `(.L_x_161) ;  /* 0x0000006000017945 */ /* 0x000fe60003800000 */
[----:B------:R0:W-:Y:S09]  /*4790*/  @!P5 STG.E.U8 desc[UR38][R6.64+0x78], R5 ;  /* 0x000078050600d986 */ /* 0x0001f2000c101126 */
[----:B------:R-:W-:Y:S05]  /*47a0*/  @P0 BRA `(.L_x_162) ;  /* 0x00000000000c0947 */ /* 0x000fea0003800000 */
[----:B------:R-:W2:Y:S02]  /*47b0*/  LDG.E.U8 R98, desc[UR38][R10.64+0x79] ;  /* 0x000079260a627981 */ /* 0x000ea4000c1e1100 */
[----:B--2---:R-:W-:-:S05]  /*47c0*/  PRMT R4, R98, 0x8880, RZ ;  /* 0x0000888062047816 */ /* 0x004fca00000000ff */
[----:B------:R-:W-:-:S07]  /*47d0*/  IMAD R15, R4, R91, RZ ;  /* 0x0000005b040f7224 */ /* 0x000fce00078e02ff */
.L_x_162:
[----:B------:R-:W-:Y:S05]  /*47e0*/  BSYNC B1 ;  /* 0x0000000000017941 */ /* 0x000fea0003800000 */
.L_x_161:
[----:B------:R-:W-:Y:S01]  /*47f0*/  IMAD R15, R87, R90, R15 ;  /* 0x0000005a570f7224 */ /* 0x000fe200078e020f */
[----:B------:R-:W-:Y:S06]  /*4800*/  @P0 BRA `(.L_x_163) ;  /* 0x0000000c00100947 */ /* 0x000fec0003800000 */
[----:B------:R1:W-:Y:S01]  /*4810*/  STG.E.U8 desc[UR38][R6.64+0x79], R15 ;  /* 0x0000790f06007986 */ /* 0x0003e2000c101126 */
[----:B------:R-:W-:Y:S05]  /*4820*/  BRA `(.L_x_163) ;  /* 0x0000000c00087947 */ /* 0x000fea0003800000 */
.L_x_34:
[C---:B------:R-:W-:Y:S02]  /*4830*/  ISETP.GE.AND P1, PT, R99.reuse, 0x1, PT ;  /* 0x000000016300780c */ /* 0x040fe40003f26270 */
[----:B------:R-:W-:Y:S02]  /*4840*/  ISETP.GE.AND P0, PT, R99, 0x9, PT ;  /* 0x000000096300780c */ /* 0x000fe40003f06270 */
[C---:B------:R-:W-:Y:S02]  /*4850*/  ISETP.LT.OR P4, PT, R3.reuse, 0x1, !P1 ;  /* 0x000000010300780c */ /* 0x040fe40004f81670 */
[C---:B------:R-:W-:Y:S02]  /*4860*/  ISETP.LT.OR P3, PT, R3.reuse, 0x2, !P1 ;  /* 0x000000020300780c */ /* 0x040fe40004f61670 */
[C---:B------:R-:W-:Y:S02]  /*4870*/  ISETP.LT.OR P2, PT, R3.reuse, 0x1, !P0 ;  /* 0x000000010300780c */ /* 0x040fe40004741670 */
[----:B------:R-:W-:-:S07]  /*4880*/  ISETP.LT.OR P5, PT, R3, 0x2, !P0 ;  /* 0x000000020300780c */ /* 0x000fce00047a1670 */
[-C--:B------:R-:W-:Y:S02]  /*4890*/  @!P4 IMAD R9, R24, R90.reuse, RZ ;  /* 0x0000005a1809c224 */ /* 0x080fe400078e02ff */
[-C--:B------:R-:W-:Y:S02]  /*48a0*/  @!P3 IMAD R25, R25, R90.reuse, RZ ;  /* 0x0000005a1919b224 */ /* 0x080fe400078e02ff */
[-C--:B------:R-:W-:Y:S01]  /*48b0*/  @!P2 IMAD R11, R26, R90.reuse, RZ ;  /* 0x0000005a1a0ba224 */ /* 0x080fe200078e02ff */
[----:B------:R0:W-:Y:S01]  /*48c0*/  @!P4 STG.E.U8 desc[UR38][R4.64], R9 ;  /* 0x000000090400c986 */ /* 0x0001e2000c101126 */
[----:B------:R-:W-:Y:S01]  /*48d0*/  ISETP.LT.OR P4, PT, R3, 0x9, !P1 ;  /* 0x000000090300780c */ /* 0x000fe20004f81670 */
[----:B------:R-:W-:Y:S02]  /*48e0*/  @!P5 IMAD R27, R27, R90, RZ ;  /* 0x0000005a1b1bd224 */ /* 0x000fe400078e02ff */
[----:B------:R-:W-:Y:S01]  /*48f0*/  @!P3 STG.E.U8 desc[UR38][R4.64+0x1], R25 ;  /* 0x000001190400b986 */ /* 0x000fe2000c101126 */
[----:B------:R-:W-:-:S03]  /*4900*/  ISETP.LT.OR P3, PT, R3, 0xa, !P1 ;  /* 0x0000000a0300780c */ /* 0x000fc60004f61670 */
[----:B------:R1:W-:Y:S01]  /*4910*/  @!P2 STG.E.U8 desc[UR38][R6.64], R11 ;  /* 0x0000000b0600a986 */ /* 0x0003e2000c101126 */
[----:B------:R-:W-:-:S03]  /*4920*/  ISETP.LT.OR P2, PT, R3, 0x9, !P0 ;  /* 0x000000090300780c */ /* 0x000fc60004741670 */
[----:B------:R-:W-:Y:S01]  /*4930*/  @!P5 STG.E.U8 desc[UR38][R6.64+0x1], R27 ;  /* 0x0000011b0600d986 */ /* 0x000fe2000c101126 */
[----:B------:R-:W-:Y:S01]  /*4940*/  ISETP.LT.OR P5, PT, R3, 0xa, !P0 ;  /* 0x0000000a0300780c */ /* 0x000fe200047a1670 */
[----:B------:R-:W-:-:S04]  /*4950*/  @!P4 IMAD R13, R28, R90, RZ ;  /* 0x0000005a1c0dc224 */ /* 0x000fc800078e02ff */
[-C--:B------:R-:W-:Y:S01]  /*4960*/  @!P3 IMAD R29, R29, R90.reuse, RZ ;  /* 0x0000005a1d1db224 */ /* 0x080fe200078e02ff */
[----:B------:R-:W-:Y:S01]  /*4970*/  @!P4 STG.E.U8 desc[UR38][R4.64+0x8], R13 ;  /* 0x0000080d0400c986 */ /* 0x000fe2000c101126 */
[C---:B------:R-:W-:Y:S02]  /*4980*/  ISETP.LT.OR P4, PT, R3.reuse, 0x11, !P1 ;  /* 0x000000110300780c */ /* 0x040fe40004f81670 */
[-C--:B0-----:R-:W-:Y:S01]  /*4990*/  @!P2 IMAD R9, R30, R90.reuse, RZ ;  /* 0x0000005a1e09a224 */ /* 0x081fe200078e02ff */
[----:B------:R-:W-:Y:S01]  /*49a0*/  @!P3 STG.E.U8 desc[UR38][R4.64+0x9], R29 ;  /* 0x0000091d0400b986 */ /* 0x000fe2000c101126 */
[----:B------:R-:W-:Y:S02]  /*49b0*/  ISETP.LT.OR P3, PT, R3, 0x12, !P1 ;  /* 0x000000120300780c */ /* 0x000fe40004f61670 */
[----:B------:R-:W-:Y:S01]  /*49c0*/  @!P5 IMAD R31, R31, R90, RZ ;  /* 0x0000005a1f1fd224 */ /* 0x000fe200078e02ff */
[----:B------:R0:W-:Y:S01]  /*49d0*/  @!P2 STG.E.U8 desc[UR38][R6.64+0x8], R9 ;  /* 0x000008090600a986 */ /* 0x0001e2000c101126 */
[----:B------:R-:W-:-:S03]  /*49e0*/  ISETP.LT.OR P2, PT, R3, 0x11, !P0 ;  /* 0x000000110300780c */ /* 0x000fc60004741670 */
[----:B------:R-:W-:Y:S01]  /*49f0*/  @!P5 STG.E.U8 desc[UR38][R6.64+0x9], R31 ;  /* 0x0000091f0600d986 */ /* 0x000fe2000c101126 */
[----:B------:R-:W-:Y:S01]  /*4a00*/  ISETP.LT.OR P5, PT, R3, 0x12, !P0 ;  /* 0x000000120300780c */ /* 0x000fe200047a1670 */
[----:B-1----:R-:W-:-:S04]  /*4a10*/  @!P4 IMAD R11, R32, R90, RZ ;  /* 0x0000005a200bc224 */ /* 0x002fc800078e02ff */
        /* <DEDUP_REMOVED lines=109> */
[----:B------:R1:W-:Y:S01]  /*50f0*/  @!P4 STG.E.U8 desc[UR38][R4.64+0x58], R13 ;  /* 0x0000580d0400c986 */ /* 0x0003e2000c101126 */
        /* <DEDUP_REMOVED lines=13> */
[-C--:B-1----:R-:W-:Y:S01]  /*51d0*/  @!P2 IMAD R13, R74, R90.reuse, RZ ;  /* 0x0000005a4a0da224 */ /* 0x082fe200078e02ff */
[----:B------:R-:W-:Y:S01]  /*51e0*/  @!P3 STG.E.U8 desc[UR38][R4.64+0x61], R73 ;  /* 0x000061490400b986 */ /* 0x000fe2000c101126 */
[----:B------:R-:W-:Y:S02]  /*51f0*/  ISETP.LT.OR P3, PT, R3, 0x6a, !P1 ;  /* 0x0000006a0300780c */ /* 0x000fe40004f61670 */
[----:B------:R-:W-:Y:S01]  /*5200*/  @!P5 IMAD R75, R75, R90, RZ ;  /* 0x0000005a4b4bd224 */ /* 0x000fe200078e02ff */
[----:B------:R1:W-:Y:S01]  /*5210*/  @!P2 STG.E.U8 desc[UR38][R6.64+0x60], R13 ;  /* 0x0000600d0600a986 */ /* 0x0003e2000c101126 */
[----:B------:R-:W-:-:S03]  /*5220*/  ISETP.LT.OR P2, PT, R3, 0x69, !P0 ;  /* 0x000000690300780c */ /* 0x000fc60004741670 */
[----:B------:R-:W-:Y:S01]  /*5230*/  @!P5 STG.E.U8 desc[UR38][R6.64+0x61], R75 ;  /* 0x0000614b0600d986 */ /* 0x000fe2000c101126 */
[----:B------:R-:W-:Y:S01]  /*5240*/  ISETP.LT.OR P5, PT, R3, 0x6a, !P0 ;  /* 0x0000006a0300780c */ /* 0x000fe200047a1670 */
[----:B0-----:R-:W-:-:S04]  /*5250*/  @!P4 IMAD R9, R76, R90, RZ ;  /* 0x0000005a4c09c224 */ /* 0x001fc800078e02ff */
[-C--:B------:R-:W-:Y:S01]  /*5260*/  @!P3 IMAD R77, R77, R90.reuse, RZ ;  /* 0x0000005a4d4db224 */ /* 0x080fe200078e02ff */
[----:B------:R-:W-:Y:S01]  /*5270*/  @!P4 STG.E.U8 desc[UR38][R4.64+0x68], R9 ;  /* 0x000068090400c986 */ /* 0x000fe2000c101126 */
[C---:B------:R-:W-:Y:S02]  /*5280*/  ISETP.LT.OR P4, PT, R3.reuse, 0x72, !P1 ;  /* 0x000000720300780c */ /* 0x040fe40004f81670 */
[-C--:B--2---:R-:W-:Y:S01]  /*5290*/  @!P2 IMAD R11, R78, R90.reuse, RZ ;  /* 0x0000005a4e0ba224 */ /* 0x084fe200078e02ff */
[----:B------:R-:W-:Y:S01]  /*52a0*/  @!P3 STG.E.U8 desc[UR38][R4.64+0x69], R77 ;  /* 0x0000694d0400b986 */ /* 0x000fe2000c101126 */
[----:B------:R-:W-:Y:S02]  /*52b0*/  ISETP.LT.OR P3, PT, R3, 0x71, !P1 ;  /* 0x000000710300780c */ /* 0x000fe40004f61670 */
[----:B------:R-:W-:Y:S01]  /*52c0*/  @!P5 IMAD R79, R79, R90, RZ ;  /* 0x0000005a4f4fd224 */ /* 0x000fe200078e02ff */
[----:B------:R0:W-:Y:S01]  /*52d0*/  @!P2 STG.E.U8 desc[UR38][R6.64+0x68], R11 ;  /* 0x0000680b0600a986 */ /* 0x0001e2000c101126 */
[----:B------:R-:W-:-:S03]  /*52e0*/  ISETP.LT.OR P2, PT, R3, 0x71, !P0 ;  /* 0x000000710300780c */ /* 0x000fc60004741670 */
[----:B------:R2:W-:Y:S01]  /*52f0*/  @!P5 STG.E.U8 desc[UR38][R6.64+0x69], R79 ;  /* 0x0000694f0600d986 */ /* 0x0005e2000c101126 */
[----:B------:R-:W-:Y:S01]  /*5300*/  ISETP.LT.OR P5, PT, R3, 0x79, !P0 ;  /* 0x000000790300780c */ /* 0x000fe200047a1670 */
[----:B------:R-:W-:-:S04]  /*5310*/  @!P4 IMAD R81, R81, R90, RZ ;  /* 0x0000005a5151c224 */ /* 0x000fc800078e02ff */
[-C--:B-1----:R-:W-:Y:S01]  /*5320*/  @!P3 IMAD R13, R80, R90.reuse, RZ ;  /* 0x0000005a500db224 */ /* 0x082fe200078e02ff */
[----:B------:R2:W-:Y:S01]  /*5330*/  @!P4 STG.E.U8 desc[UR38][R4.64+0x71], R81 ;  /* 0x000071510400c986 */ /* 0x0005e2000c101126 */
[C---:B------:R-:W-:Y:S02]  /*5340*/  ISETP.LT.OR P4, PT, R3.reuse, 0x72, !P0 ;  /* 0x000000720300780c */ /* 0x040fe40004781670 */
[C---:B------:R-:W-:Y:S01]  /*5350*/  ISETP.LT.OR P0, PT, R3.reuse, 0x7a, !P0 ;  /* 0x0000007a0300780c */ /* 0x040fe20004701670 */
[----:B------:R2:W-:Y:S01]  /*5360*/  @!P3 STG.E.U8 desc[UR38][R4.64+0x70], R13 ;  /* 0x0000700d0400b986 */ /* 0x0005e2000c101126 */
[C---:B------:R-:W-:Y:S02]  /*5370*/  ISETP.LT.OR P3, PT, R3.reuse, 0x79, !P1 ;  /* 0x000000790300780c */ /* 0x040fe40004f61670 */
[----:B------:R-:W-:Y:S01]  /*5380*/  ISETP.LT.OR P1, PT, R3, 0x7a, !P1 ;  /* 0x0000007a0300780c */ /* 0x000fe20004f21670 */
[-C--:B------:R-:W-:Y:S02]  /*5390*/  @!P2 IMAD R3, R82, R90.reuse, RZ ;  /* 0x0000005a5203a224 */ /* 0x080fe400078e02ff */
[----:B0-----:R-:W-:-:S03]  /*53a0*/  @!P5 IMAD R11, R86, R90, RZ ;  /* 0x0000005a560bd224 */ /* 0x001fc600078e02ff */
[----:B------:R2:W-:Y:S01]  /*53b0*/  @!P2 STG.E.U8 desc[UR38][R6.64+0x70], R3 ;  /* 0x000070030600a986 */ /* 0x0005e2000c101126 */
[-C--:B------:R-:W-:Y:S02]  /*53c0*/  @!P4 IMAD R83, R83, R90.reuse, RZ ;  /* 0x0000005a5353c224 */ /* 0x080fe400078e02ff */
[-C--:B------:R-:W-:Y:S02]  /*53d0*/  @!P0 IMAD R87, R87, R90.reuse, RZ ;  /* 0x0000005a57578224 */ /* 0x080fe400078e02ff */
[-C--:B------:R-:W-:Y:S01]  /*53e0*/  @!P3 IMAD R9, R84, R90.reuse, RZ ;  /* 0x0000005a5409b224 */ /* 0x080fe200078e02ff */
[----:B------:R2:W-:Y:S01]  /*53f0*/  @!P4 STG.E.U8 desc[UR38][R6.64+0x71], R83 ;  /* 0x000071530600c986 */ /* 0x0005e2000c101126 */
[----:B------:R-:W-:-:S03]  /*5400*/  @!P1 IMAD R85, R85, R90, RZ ;  /* 0x0000005a55559224 */ /* 0x000fc600078e02ff */
[----:B------:R2:W-:Y:S04]  /*5410*/  @!P3 STG.E.U8 desc[UR38][R4.64+0x78], R9 ;  /* 0x000078090400b986 */ /* 0x0005e8000c101126 */
[----:B------:R2:W-:Y:S04]  /*5420*/  @!P1 STG.E.U8 desc[UR38][R4.64+0x79], R85 ;  /* 0x0000795504009986 */ /* 0x0005e8000c101126 */
[----:B------:R2:W-:Y:S04]  /*5430*/  @!P5 STG.E.U8 desc[UR38][R6.64+0x78], R11 ;  /* 0x0000780b0600d986 */ /* 0x0005e8000c101126 */
[----:B------:R2:W-:Y:S02]  /*5440*/  @!P0 STG.E.U8 desc[UR38][R6.64+0x79], R87 ;  /* 0x0000795706008986 */ /* 0x0005e4000c101126 */
.L_x_163:
[----:B------:R-:W-:Y:S05]  /*5450*/  BSYNC B0 ;  /* 0x0000000000007941 */ /* 0x000fea0003800000 */
.L_x_33:
[----:B------:R-:W-:Y:S01]  /*5460*/  IADD3 R16, P0, R16, UR36, RZ ;  /* 0x0000002410107c10 */ /* 0x000fe2000ff1e0ff */
[----:B------:R-:W-:Y:S01]  /*5470*/  ULDC.64 UR4, c[0x0][0x650] ;  /* 0x0001940000047ab9 */ /* 0x000fe20000000a00 */
[----:B--2---:R-:W-:Y:S01]  /*5480*/  PRMT R3, RZ, 0x7610, R3 ;  /* 0x00007610ff037816 */ /* 0x004fe20000000003 */
[----:B------:R-:W-:Y:S01]  /*5490*/  IMAD.MOV.U32 R100, RZ, RZ, -0x1 ;  /* 0xffffffffff647424 */ /* 0x000fe200078e00ff */
[----:B------:R-:W-:Y:S01]  /*54a0*/  IADD3.X R17, R17, UR42, RZ, P0, !PT ;  /* 0x0000002a11117c10 */ /* 0x000fe200087fe4ff */
[----:B------:R-:W-:Y:S01]  /*54b0*/  IMAD.MOV.U32 R23, RZ, RZ, -0x1 ;  /* 0xffffffffff177424 */ /* 0x000fe200078e00ff */
[----:B------:R-:W-:-:S04]  /*54c0*/  ISETP.GE.U32.AND P0, PT, R16, UR4, PT ;  /* 0x0000000410007c0c */ /* 0x000fc8000bf06070 */
[----:B------:R-:W-:-:S13]  /*54d0*/  ISETP.GE.U32.AND.EX P0, PT, R17, UR5, PT, P0 ;  /* 0x0000000511007c0c */ /* 0x000fda000bf06100 */
[----:B------:R-:W-:Y:S05]  /*54e0*/  @P0 BRA `(.L_x_164) ;  /* 0x0000000400500947 */ /* 0x000fea0003800000 */
[----:B------:R-:W2:Y:S01]  /*54f0*/  LDC.64 R10, c[0x0][0x628] ;  /* 0x00018a00ff0a7b82 */ /* 0x000ea20000000a00 */
[----:B------:R-:W3:Y:S01]  /*5500*/  S2R R12, SR_CTAID.X ;  /* 0x00000000000c7919 */ /* 0x000ee20000002500 */
[----:B------:R-:W-:Y:S02]  /*5510*/  IMAD.MOV.U32 R8, RZ, RZ, R16 ;  /* 0x000000ffff087224 */ /* 0x000fe400078e0010 */
[----:B------:R-:W-:Y:S01]  /*5520*/  IMAD.MOV.U32 R9, RZ, RZ, R17 ;  /* 0x000000ffff097224 */ /* 0x000fe200078e0011 */
[----:B------:R-:W0:Y:S03]  /*5530*/  S2R R20, SR_CTAID.Y ;  /* 0x0000000000147919 */ /* 0x000e260000002600 */
[----:B------:R-:W0:Y:S08]  /*5540*/  LDC R0, c[0x0][0x630] ;  /* 0x00018c00ff007b82 */ /* 0x000e300000000800 */
[----:B-1----:R-:W1:Y:S01]  /*5550*/  LDC.64 R14, c[0x0][0x620] ;  /* 0x00018800ff0e7b82 */ /* 0x002e620000000a00 */
[----:B--2---:R-:W-:-:S04]  /*5560*/  ISETP.NE.U32.AND P0, PT, R10, RZ, PT ;  /* 0x000000ff0a00720c */ /* 0x004fc80003f05070 */
[----:B------:R-:W-:-:S13]  /*5570*/  ISETP.NE.AND.EX P0, PT, R11, RZ, PT, P0 ;  /* 0x000000ff0b00720c */ /* 0x000fda0003f05300 */
[----:B01-3--:R-:W-:Y:S05]  /*5580*/  @!P0 BRA `(.L_x_165) ;  /* 0x0000000000288947 */ /* 0x00bfea0003800000 */
[----:B------:R-:W0:Y:S02]  /*5590*/  LDC R3, c[0x0][0x634] ;  /* 0x00018d00ff037b82 */ /* 0x000e240000000800 */
[----:B0-----:R-:W-:-:S05]  /*55a0*/  IADD3 R3, P0, R16, R3, RZ ;  /* 0x0000000310037210 */ /* 0x001fca0007f1e0ff */
[----:B------:R-:W-:-:S04]  /*55b0*/  IMAD.X R13, RZ, RZ, R17, P0 ;  /* 0x000000ffff0d7224 */ /* 0x000fc800000e0611 */
[----:B------:R-:W-:-:S04]  /*55c0*/  IMAD.WIDE.U32 R4, R13, R10, RZ ;  /* 0x0000000a0d047225 */ /* 0x000fc800078e00ff */
[----:B----4-:R-:W-:-:S04]  /*55d0*/  IMAD.WIDE.U32 R6, P0, R3, R11, R4 ;  /* 0x0000000b03067225 */ /* 0x010fc80007800004 */
[----:B------:R-:W-:-:S04]  /*55e0*/  IMAD.WIDE.U32 R4, R3, R10, RZ ;  /* 0x0000000a03047225 */ /* 0x000fc800078e00ff */
[----:B------:R-:W-:Y:S01]  /*55f0*/  IMAD.X R9, RZ, RZ, RZ, P0 ;  /* 0x000000ffff097224 */ /* 0x000fe200000e06ff */
[----:B------:R-:W-:Y:S01]  /*5600*/  IADD3 RZ, P0, R5, R6, RZ ;  /* 0x0000000605ff7210 */ /* 0x000fe20007f1e0ff */
[----:B------:R-:W-:-:S04]  /*5610*/  IMAD.MOV.U32 R8, RZ, RZ, R7 ;  /* 0x000000ffff087224 */ /* 0x000fc800078e0007 */
[----:B------:R-:W-:-:S08]  /*5620*/  IMAD.WIDE.U32.X R8, R13, R11, R8, P0 ;  /* 0x0000000b0d087225 */ /* 0x000fd000000e0408 */
.L_x_165:
[-CC-:B------:R-:W-:Y:S01]  /*5630*/  SHF.R.U64 R23, R8, R0.reuse, R9.reuse ;  /* 0x0000000008177219 */ /* 0x180fe20000001209 */
[----:B----4-:R-:W0:Y:S01]  /*5640*/  LDC.64 R26, c[0x0][0x640] ;  /* 0x00019000ff1a7b82 */ /* 0x010e220000000a00 */
[----:B------:R-:W-:Y:S01]  /*5650*/  SHF.R.U32.HI R0, RZ, R0, R9 ;  /* 0x00000000ff007219 */ /* 0x000fe20000011609 */
[----:B------:R-:W-:Y:S01]  /*5660*/  ULDC UR4, c[0x0][0x150] ;  /* 0x0000540000047ab9 */ /* 0x000fe20000000800 */
[----:B------:R-:W-:Y:S02]  /*5670*/  IADD3 R3, P0, RZ, -R23, RZ ;  /* 0x80000017ff037210 */ /* 0x000fe40007f1e0ff */
[----:B------:R-:W-:-:S03]  /*5680*/  I2FP.F32.U32 R7, R12 ;  /* 0x0000000c00077245 */ /* 0x000fc60000201000 */
[----:B------:R-:W1:Y:S01]  /*5690*/  LDC R6, c[0x0][0x618] ;  /* 0x00018600ff067b82 */ /* 0x000e620000000800 */
[----:B------:R-:W-:Y:S02]  /*56a0*/  IMAD.X R5, RZ, RZ, ~R0, P0 ;  /* 0x000000ffff057224 */ /* 0x000fe400000e0e00 */
[----:B------:R-:W-:Y:S01]  /*56b0*/  FMUL R7, R7, UR4 ;  /* 0x0000000407077c20 */ /* 0x000fe20008400000 */
[----:B------:R-:W-:Y:S01]  /*56c0*/  ULDC UR4, c[0x0][0x154] ;  /* 0x0000550000047ab9 */ /* 0x000fe20000000800 */
[-C--:B------:R-:W-:Y:S02]  /*56d0*/  IMAD R0, R5, R14.reuse, RZ ;  /* 0x0000000e05007224 */ /* 0x080fe400078e02ff */
[C---:B------:R-:W-:Y:S01]  /*56e0*/  IMAD.WIDE.U32 R4, R3.reuse, R14, R16 ;  /* 0x0000000e03047225 */ /* 0x040fe200078e0010 */
[----:B------:R-:W2:Y:S01]  /*56f0*/  LDC R8, c[0x0][0x608] ;  /* 0x00018200ff087b82 */ /* 0x000ea20000000800 */
[----:B------:R-:W3:Y:S02]  /*5700*/  F2I.U32.TRUNC.NTZ R7, R7 ;  /* 0x0000000700077305 */ /* 0x000ee4000020f000 */
[----:B------:R-:W-:Y:S01]  /*5710*/  IMAD R3, R3, R15, R0 ;  /* 0x0000000f03037224 */ /* 0x000fe200078e0200 */
[----:B------:R-:W-:-:S03]  /*5720*/  I2FP.F32.U32 R0, R20 ;  /* 0x0000001400007245 */ /* 0x000fc60000201000 */
[----:B------:R-:W-:Y:S01]  /*5730*/  IMAD.IADD R3, R5, 0x1, R3 ;  /* 0x0000000105037824 */ /* 0x000fe200078e0203 */
[----:B------:R-:W4:Y:S01]  /*5740*/  LDC R11, c[0x0][0x658] ;  /* 0x00019600ff0b7b82 */ /* 0x000f220000000800 */
[----:B0-----:R-:W-:-:S04]  /*5750*/  ISETP.NE.U32.AND P0, PT, R26, RZ, PT ;  /* 0x000000ff1a00720c */ /* 0x001fc80003f05070 */
[----:B------:R-:W-:-:S03]  /*5760*/  ISETP.NE.AND.EX P0, PT, R27, RZ, PT, P0 ;  /* 0x000000ff1b00720c */ /* 0x000fc60003f05300 */
[----:B------:R-:W0:Y:S01]  /*5770*/  LDC R9, c[0x0][0x144] ;  /* 0x00005100ff097b82 */ /* 0x000e220000000800 */
[-C--:B-1----:R-:W-:Y:S01]  /*5780*/  SHF.R.U64 R10, R4, R6.reuse, R3 ;  /* 0x00000006040a7219 */ /* 0x082fe20000001203 */
[----:B---3--:R-:W-:Y:S01]  /*5790*/  IMAD.MOV R7, RZ, RZ, -R7 ;  /* 0x000000ffff077224 */ /* 0x008fe200078e0a07 */
[----:B------:R-:W-:Y:S01]  /*57a0*/  SHF.R.U32.HI R3, RZ, R6, R3 ;  /* 0x00000006ff037219 */ /* 0x000fe20000011603 */
[----:B------:R-:W-:-:S04]  /*57b0*/  FMUL R6, R0, UR4 ;  /* 0x0000000400067c20 */ /* 0x000fc80008400000 */
[----:B------:R-:W1:Y:S01]  /*57c0*/  LDC R21, c[0x0][0x148] ;  /* 0x00005200ff157b82 */ /* 0x000e620000000800 */
[----:B------:R3:W0:Y:S01]  /*57d0*/  F2I.U32.TRUNC.NTZ R14, R6 ;  /* 0x00000006000e7305 */ /* 0x000622000020f000 */
[-CC-:B--2---:R-:W-:Y:S02]  /*57e0*/  SHF.R.U64 R13, R10, R8.reuse, R3.reuse ;  /* 0x000000080a0d7219 */ /* 0x184fe40000001203 */
[----:B------:R-:W-:-:S04]  /*57f0*/  SHF.R.U32.HI R0, RZ, R8, R3 ;  /* 0x00000008ff007219 */ /* 0x000fc80000011603 */
[----:B------:R-:W2:Y:S01]  /*5800*/  LDC R24, c[0x0][0x600] ;  /* 0x00018000ff187b82 */ /* 0x000ea20000000800 */
[-CC-:B----4-:R-:W-:Y:S02]  /*5810*/  SHF.R.U64 R15, R13, R11.reuse, R0.reuse ;  /* 0x0000000b0d0f7219 */ /* 0x190fe40000001200 */
[----:B------:R-:W-:-:S03]  /*5820*/  SHF.R.U32.HI R5, RZ, R11, R0 ;  /* 0x0000000bff057219 */ /* 0x000fc60000011600 */
[----:B------:R-:W-:Y:S02]  /*5830*/  IMAD.MOV.U32 R4, RZ, RZ, R15 ;  /* 0x000000ffff047224 */ /* 0x000fe400078e000f */
[----:B------:R-:W4:Y:S01]  /*5840*/  LDC R28, c[0x0][0x648] ;  /* 0x00019200ff1c7b82 */ /* 0x000f220000000800 */
[----:B0-----:R-:W-:-:S07]  /*5850*/  IMAD R25, R9, R7, R12 ;  /* 0x0000000709197224 */ /* 0x001fce00078e020c */
[----:B------:R-:W0:Y:S08]  /*5860*/  LDC R29, c[0x0][0x638] ;  /* 0x00018e00ff1d7b82 */ /* 0x000e300000000800 */
[----:B------:R-:W0:Y:S01]  /*5870*/  LDC R30, c[0x0][0x610] ;  /* 0x00018400ff1e7b82 */ /* 0x000e220000000800 */
[----:B-123--:R-:W-:Y:S05]  /*5880*/  @!P0 BRA `(.L_x_166) ;  /* 0x0000000000288947 */ /* 0x00efea0003800000 */
[----:B------:R-:W1:Y:S02]  /*5890*/  LDC R0, c[0x0][0x64c] ;  /* 0x00019300ff007b82 */ /* 0x000e640000000800 */
[----:B-1----:R-:W-:-:S05]  /*58a0*/  IADD3 R3, P0, R15, R0, RZ ;  /* 0x000000000f037210 */ /* 0x002fca0007f1e0ff */
        /* <DEDUP_REMOVED lines=8> */
.L_x_166:
[----:B------:R-:W-:Y:S01]  /*5930*/  ISETP.NE.AND P0, PT, R2, 0x1, PT ;  /* 0x000000010200780c */ /* 0x000fe20003f05270 */
[----:B------:R-:W-:Y:S01]  /*5940*/  IMAD.MOV R14, RZ, RZ, -R14 ;  /* 0x000000ffff0e7224 */ /* 0x000fe200078e0a0e */
[----:B----4-:R-:W-:Y:S01]  /*5950*/  SHF.R.U64 R3, R4, R28, R5 ;  /* 0x0000001c04037219 */ /* 0x010fe20000001205 */
[----:B------:R-:W-:Y:S01]  /*5960*/  VIADD R5, R24, 0xffffffff ;  /* 0xffffffff18057836 */ /* 0x000fe20000000000 */
[----:B------:R-:W-:-:S03]  /*5970*/  LOP3.LUT R0, R13, R96, RZ, 0xc0, !PT ;  /* 0x000000600d007212 */ /* 0x000fc600078ec0ff */
[----:B------:R-:W-:Y:S01]  /*5980*/  IMAD.MOV R4, RZ, RZ, -R3 ;  /* 0x000000ffff047224 */ /* 0x000fe200078e0a03 */
[----:B------:R-:W-:Y:S01]  /*5990*/  LOP3.LUT R10, R10, R5, RZ, 0xc0, !PT ;  /* 0x000000050a0a7212 */ /* 0x000fe200078ec0ff */
[----:B------:R-:W-:Y:S02]  /*59a0*/  IMAD R0, R93, R3, R0 ;  /* 0x000000035d007224 */ /* 0x000fe400078e0200 */
[----:B0-----:R-:W-:Y:S02]  /*59b0*/  IMAD R3, R4, R29, R15 ;  /* 0x0000001d04037224 */ /* 0x001fe400078e020f */
[----:B------:R-:W-:Y:S02]  /*59c0*/  @P0 IMAD R25, R21, R14, R20 ;  /* 0x0000000e15190224 */ /* 0x000fe400078e0214 */
[----:B------:R-:W-:Y:S02]  /*59d0*/  IMAD R5, R3, R24, R10 ;  /* 0x0000001803057224 */ /* 0x000fe400078e020a */
[----:B------:R-:W-:-:S02]  /*59e0*/  IMAD R0, R0, R30, R25 ;  /* 0x0000001e00007224 */ /* 0x000fc400078e0219 */
[----:B------:R-:W-:-:S03]  /*59f0*/  IMAD.MOV.U32 R4, RZ, RZ, 0x1 ;  /* 0x00000001ff047424 */ /* 0x000fc600078e00ff */
[----:B------:R-:W-:Y:S02]  /*5a00*/  SEL R100, R5, R0, !P0 ;  /* 0x0000000005647207 */ /* 0x000fe40004000000 */
[----:B------:R-:W-:Y:S02]  /*5a10*/  PRMT R3, R4, 0x7610, R3 ;  /* 0x0000761004037816 */ /* 0x000fe40000000003 */
[----:B------:R-:W-:-:S07]  /*5a20*/  SEL R0, R0, R5, !P0 ;  /* 0x0000000500007207 */ /* 0x000fce0004000000 */
.L_x_164:
[----:B------:R-:W-:Y:S01]  /*5a30*/  LOP3.LUT P0, RZ, R3, 0xff, RZ, 0xc0, !PT ;  /* 0x000000ff03ff7812 */ /* 0x000fe2000780c0ff */
[----:B------:R-:W-:-:S12]  /*5a40*/  IMAD.MOV.U32 R99, RZ, RZ, R0 ;  /* 0x000000ffff637224 */ /* 0x000fd800078e0000 */
[----:B------:R-:W-:Y:S05]  /*5a50*/  @P0 BRA `(.L_x_167) ;  /* 0xffffffbc00480947 */ /* 0x000fea000383ffff */
[----:B------:R-:W-:Y:S05]  /*5a60*/  EXIT ;  /* 0x000000000000794d */ /* 0x000fea0003800000 */
.L_x_8:
        /* <DEDUP_REMOVED lines=26> */
.L_x_169:
[----:B------:R-:W0:Y:S01]  /*5c10*/  LDC.64 R32, c[0x0][0x640] ;  /* 0x00019000ff207b82 */ /* 0x000e220000000a00 */
[-CC-:B------:R-:W-:Y:S01]  /*5c20*/  SHF.R.U64 R22, R14, R8.reuse, R15.reuse ;  /* 0x000000080e167219 */ /* 0x180fe2000000120f */
[----:B------:R-:W-:Y:S01]  /*5c30*/  IMAD.MOV.U32 R25, RZ, RZ, 0x1 ;  /* 0x00000001ff197424 */ /* 0x000fe200078e00ff */
[----:B------:R-:W-:Y:S02]  /*5c40*/  SHF.R.U32.HI R7, RZ, R8, R15 ;  /* 0x00000008ff077219 */ /* 0x000fe4000001160f */
[----:B------:R-:W-:-:S03]  /*5c50*/  IADD3 R13, P0, RZ, -R22, RZ ;  /* 0x80000016ff0d7210 */ /* 0x000fc60007f1e0ff */
[----:B------:R-:W1:Y:S02]  /*5c60*/  LDC R12, c[0x0][0x618] ;  /* 0x00018600ff0c7b82 */ /* 0x000e640000000800 */
[----:B------:R-:W-:Y:S02]  /*5c70*/  IMAD.X R7, RZ, RZ, ~R7, P0 ;  /* 0x000000ffff077224 */ /* 0x000fe400000e0e07 */
[----:B------:R-:W-:-:S04]  /*5c80*/  IMAD.WIDE.U32 R10, R13, R26, R16 ;  /* 0x0000001a0d0a7225 */ /* 0x000fc800078e0010 */
[----:B------:R-:W2:Y:S01]  /*5c90*/  LDC R14, c[0x0][0x608] ;  /* 0x00018200ff0e7b82 */ /* 0x000ea20000000800 */
[----:B------:R-:W-:-:S04]  /*5ca0*/  IMAD R8, R7, R26, RZ ;  /* 0x0000001a07087224 */ /* 0x000fc800078e02ff */
[----:B------:R-:W-:-:S03]  /*5cb0*/  IMAD R7, R13, R27, R8 ;  /* 0x0000001b0d077224 */ /* 0x000fc600078e0208 */
[----:B------:R-:W3:Y:S01]  /*5cc0*/  LDC R30, c[0x0][0x658] ;  /* 0x00019600ff1e7b82 */ /* 0x000ee20000000800 */
[----:B------:R-:W-:Y:S01]  /*5cd0*/  IMAD.IADD R7, R11, 0x1, R7 ;  /* 0x000000010b077824 */ /* 0x000fe200078e0207 */
[----:B0-----:R-:W-:Y:S01]  /*5ce0*/  ISETP.NE.U32.AND P0, PT, R32, RZ, PT ;  /* 0x000000ff2000720c */ /* 0x001fe20003f05070 */
[----:B------:R-:W-:-:S03]  /*5cf0*/  IMAD.MOV.U32 R11, RZ, RZ, -0x1 ;  /* 0xffffffffff0b7424 */ /* 0x000fc600078e00ff */
        /* <DEDUP_REMOVED lines=8> */
[-C--:B---3--:R-:W-:Y:S02]  /*5d80*/  SHF.L.U32 R10, R11, R30.reuse, RZ ;  /* 0x0000001e0b0a7219 */ /* 0x088fe400000006ff */
[--C-:B------:R-:W-:Y:S02]  /*5d90*/  SHF.R.U64 R28, R26, R30, R7.reuse ;  /* 0x0000001e1a1c7219 */ /* 0x100fe40000001207 */
[----:B------:R-:W-:Y:S02]  /*5da0*/  LOP3.LUT R27, RZ, R10, RZ, 0x33, !PT ;  /* 0x0000000aff1b7212 */ /* 0x000fe400078e33ff */
[----:B------:R-:W-:Y:S01]  /*5db0*/  SHF.R.U32.HI R11, RZ, R30, R7 ;  /* 0x0000001eff0b7219 */ /* 0x000fe20000011607 */
[----:B------:R-:W3:Y:S01]  /*5dc0*/  LDC R29, c[0x0][0x610] ;  /* 0x00018400ff1d7b82 */ /* 0x000ee20000000800 */
[----:B------:R-:W-:Y:S01]  /*5dd0*/  IMAD.MOV.U32 R10, RZ, RZ, R28 ;  /* 0x000000ffff0a7224 */ /* 0x000fe200078e001c */
[----:B------:R-:W-:Y:S06]  /*5de0*/  @!P0 BRA `(.L_x_170) ;  /* 0x0000000000288947 */ /* 0x000fec0003800000 */
        /* <DEDUP_REMOVED lines=10> */
.L_x_170:
[----:B------:R-:W-:Y:S02]  /*5e90*/  ISETP.NE.AND P0, PT, R2, 0x1, PT ;  /* 0x000000010200780c */ /* 0x000fe40003f05270 */
[----:B-1----:R-:W-:Y:S01]  /*5ea0*/  SHF.R.U64 R8, R10, R8, R11 ;  /* 0x000000080a087219 */ /* 0x002fe2000000120b */
[----:B0-----:R-:W-:Y:S01]  /*5eb0*/  VIADD R11, R21, 0xffffffff ;  /* 0xffffffff150b7836 */ /* 0x001fe20000000000 */
[----:B------:R-:W-:Y:S02]  /*5ec0*/  SHF.L.U32 R25, R25, R30, RZ ;  /* 0x0000001e19197219 */ /* 0x000fe400000006ff */
[----:B------:R-:W-:Y:S01]  /*5ed0*/  LOP3.LUT R5, R26, R27, RZ, 0xc0, !PT ;  /* 0x0000001b1a057212 */ /* 0x000fe200078ec0ff */
[----:B------:R-:W-:-:S04]  /*5ee0*/  IMAD.MOV R7, RZ, RZ, -R8 ;  /* 0x000000ffff077224 */ /* 0x000fc800078e0a08 */
[----:B------:R-:W-:Y:S02]  /*5ef0*/  IMAD R5, R25, R8, R5 ;  /* 0x0000000819057224 */ /* 0x000fe400078e0205 */
[----:B------:R-:W-:Y:S01]  /*5f00*/  @P0 IMAD R6, R9, R24, R4 ;  /* 0x0000001809060224 */ /* 0x000fe200078e0204 */
[----:B------:R-:W-:Y:S01]  /*5f10*/  LOP3.LUT R9, R20, R11, RZ, 0xc0, !PT ;  /* 0x0000000b14097212 */ /* 0x000fe200078ec0ff */
[----:B--2---:R-:W-:Y:S02]  /*5f20*/  IMAD R4, R7, R23, R28 ;  /* 0x0000001707047224 */ /* 0x004fe400078e021c */
[----:B---3--:R-:W-:Y:S02]  /*5f30*/  IMAD R6, R5, R29, R6 ;  /* 0x0000001d05067224 */ /* 0x008fe400078e0206 */
[----:B------:R-:W-:Y:S02]  /*5f40*/  IMAD R5, R4, R21, R9 ;  /* 0x0000001504057224 */ /* 0x000fe400078e0209 */
[----:B------:R-:W-:-:S02]  /*5f50*/  IMAD.MOV.U32 R8, RZ, RZ, 0x1 ;  /* 0x00000001ff087424 */ /* 0x000fc400078e00ff */
[----:B------:R-:W-:Y:S01]  /*5f60*/  IMAD.MOV.U32 R7, RZ, RZ, R22 ;  /* 0x000000ffff077224 */ /* 0x000fe200078e0016 */
[----:B------:R-:W-:Y:S02]  /*5f70*/  SEL R21, R5, R6, !P0 ;  /* 0x0000000605157207 */ /* 0x000fe40004000000 */
[----:B------:R-:W-:-:S07]  /*5f80*/  SEL R20, R6, R5, !P0 ;  /* 0x0000000506147207 */ /* 0x000fce0004000000 */
.L_x_168:
[----:B------:R-:W-:-:S08]  /*5f90*/  NOP ;  /* 0x0000000000007918 */ /* 0x000fd00000000000 */
[----:B------:R-:W0:-:S00]  /*5fa0*/  USETMAXREG.DEALLOC.CTAPOOL 0x28 ;  /* 0x00000028000079c8 */ /* 0x000e0000080e0500 */
[----:B0-----:R-:W-:-:S13]  /*5fb0*/  ISETP.NE.AND P0, PT, R3, RZ, PT ;  /* 0x000000ff0300720c */ /* 0x001fda0003f05270 */
[----:B------:R-:W-:Y:S05]  /*5fc0*/  @P0 EXIT ;  /* 0x000000000000094d */ /* 0x000fea0003800000 */
[----:B------:R-:W-:Y:S01]  /*5fd0*/  LOP3.LUT P0, RZ, R8, 0xff, RZ, 0xc0, !PT ;  /* 0x000000ff08ff7812 */ /* 0x000fe2000780c0ff */
[----:B------:R-:W-:Y:S02]  /*5fe0*/  IMAD.MOV.U32 R3, RZ, RZ, 0x1 ;  /* 0x00000001ff037424 */ /* 0x000fe400078e00ff */
[----:B------:R-:W-:-:S10]  /*5ff0*/  IMAD.MOV.U32 R8, RZ, RZ, RZ ;  /* 0x000000ffff087224 */ /* 0x000fd400078e00ff */
[----:B------:R-:W-:Y:S05]  /*6000*/  @!P0 BRA `(.L_x_171) ;  /* 0x0000000c002c8947 */ /* 0x000fea0003800000 */
[----:B------:R-:W0:Y:S01]  /*6010*/  LDC R3, c[0x0][0x28c] ;  /* 0x0000a300ff037b82 */ /* 0x000e220000000800 */
[----:B------:R-:W1:Y:S01]  /*6020*/  S2R R12, SR_CgaCtaId ;  /* 0x00000000000c7919 */ /* 0x000e620000008800 */
[----:B------:R-:W-:Y:S01]  /*6030*/  ULDC UR5, c[0x0][0x658] ;  /* 0x0001960000057ab9 */ /* 0x000fe20000000800 */
[----:B------:R-:W-:Y:S01]  /*6040*/  UMOV UR6, 0xffffffff ;  /* 0xffffffff00067882 */ /* 0x000fe20000000000 */
[----:B------:R-:W-:Y:S01]  /*6050*/  BSSY B0, `(.L_x_171) ;  /* 0x00000c6000007945 */ /* 0x000fe20003800000 */
[----:B------:R-:W-:Y:S01]  /*6060*/  USHF.L.U32 UR6, UR6, UR5, URZ ;  /* 0x0000000506067299 */ /* 0x000fe2000800063f */
[----:B------:R-:W-:Y:S01]  /*6070*/  IMAD.MOV.U32 R10, RZ, RZ, 0x1 ;  /* 0x00000001ff0a7424 */ /* 0x000fe200078e00ff */
[----:B------:R-:W-:Y:S01]  /*6080*/  LOP3.LUT R9, R18, 0x2, RZ, 0xfc, !PT ;  /* 0x0000000212097812 */ /* 0x000fe200078efcff */
[----:B------:R-:W-:Y:S01]  /*6090*/  IMAD.MOV.U32 R8, RZ, RZ, RZ ;  /* 0x000000ffff087224 */ /* 0x000fe200078e00ff */
[----:B------:R-:W-:Y:S01]  /*60a0*/  ULDC UR4, c[0x0][0x600] ;  /* 0x0001800000047ab9 */ /* 0x000fe20000000800 */
[----:B------:R-:W-:Y:S01]  /*60b0*/  UMOV UR7, 0x1 ;  /* 0x0000000100077882 */ /* 0x000fe20000000000 */
[----:B------:R-:W-:-:S02]  /*60c0*/  UIADD3 UR15, UR4, -0x1, URZ ;  /* 0xffffffff040f7890 */ /* 0x000fc4000fffe03f */
[----:B------:R-:W-:Y:S02]  /*60d0*/  USHF.L.U32 UR17, UR7, UR5, URZ ;  /* 0x0000000507117299 */ /* 0x000fe4000800063f */
[----:B------:R-:W-:Y:S01]  /*60e0*/  ULOP3.LUT UR16, URZ, UR6, URZ, 0x33, !UPT ;  /* 0x000000063f107292 */ /* 0x000fe2000f8e333f */
[----:B------:R-:W-:Y:S01]  /*60f0*/  ULDC.64 UR20, c[0x0][0x198] ;  /* 0x0000660000147ab9 */ /* 0x000fe20000000a00 */
[----:B0-----:R-:W-:-:S05]  /*6100*/  VIADD R3, R3, 0x1f ;  /* 0x0000001f03037836 */ /* 0x001fca0000000000 */
[----:B------:R-:W-:-:S04]  /*6110*/  SHF.R.S32.HI R4, RZ, 0x1f, R3 ;  /* 0x0000001fff047819 */ /* 0x000fc80000011403 */
[----:B------:R-:W-:Y:S01]  /*6120*/  LEA.HI R11, R4, R3, RZ, 0x5 ;  /* 0x00000003040b7211 */ /* 0x000fe200078f28ff */
[C---:B-1----:R-:W-:Y:S02]  /*6130*/  IMAD.SHL.U32 R4, R12.reuse, 0x400, RZ ;  /* 0x000004000c047824 */ /* 0x042fe400078e00ff */
[----:B------:R-:W-:Y:S01]  /*6140*/  IMAD.SHL.U32 R12, R12, 0x20, RZ ;  /* 0x000000200c0c7824 */ /* 0x000fe200078e00ff */
[----:B------:R-:W-:Y:S01]  /*6150*/  SHF.R.S32.HI R11, RZ, 0x5, R11 ;  /* 0x00000005ff0b7819 */ /* 0x000fe2000001140b */
[----:B------:R-:W-:Y:S01]  /*6160*/  IMAD.MOV.U32 R3, RZ, RZ, 0x1 ;  /* 0x00000001ff037424 */ /* 0x000fe200078e00ff */
[----:B------:R-:W-:Y:S02]  /*6170*/  LOP3.LUT R4, R4, 0xc00, RZ, 0xc0, !PT ;  /* 0x00000c0004047812 */ /* 0x000fe400078ec0ff */
[----:B------:R-:W-:Y:S01]  /*6180*/  LOP3.LUT R12, R12, 0x60, RZ, 0xc0, !PT ;  /* 0x000000600c0c7812 */ /* 0x000fe200078ec0ff */
[----:B------:R-:W-:Y:S01]  /*6190*/  VIADD R19, R11, 0x1 ;  /* 0x000000010b137836 */ /* 0x000fe20000000000 */
[----:B------:R-:W-:-:S07]  /*61a0*/  LOP3.LUT R13, R4, 0x1c280, RZ, 0xfc, !PT ;  /* 0x0001c280040d7812 */ /* 0x000fce00078efcff */
.L_x_182:
[----:B------:R-:W-:-:S03]  /*61b0*/  UMOV UR4, 0xffffffff ;  /* 0xffffffff00047882 */ /* 0x000fc60000000000 */
[----:B------:R-:W-:Y:S05]  /*61c0*/  BRA.DIV UR4, `(.L_x_172) ;  /* 0x0000001e04047947 */ /* 0x000fea000b800000 */
[----:B------:R-:W-:-:S13]  /*61d0*/  ELECT P6, URZ, PT ;  /* 0x00000000003f782f */ /* 0x000fda00038c0000 */
.L_x_217:
[----:B------:R-:W0:Y:S01]  /*61e0*/  LDC R4, c[0x0][0x28c] ;  /* 0x0000a300ff047b82 */ /* 0x000e220000000800 */
[----:B------:R-:W-:Y:S01]  /*61f0*/  BSSY B1, `(.L_x_173) ;  /* 0x0000038000017945 */ /* 0x000fe20003800000 */
[----:B0-----:R-:W-:-:S13]  /*6200*/  ISETP.LT.OR P6, PT, R4, 0x1, !P6 ;  /* 0x000000010400780c */ /* 0x001fda00077c1670 */
[----:B------:R-:W-:Y:S05]  /*6210*/  @P6 BRA `(.L_x_174) ;  /* 0x0000000000d46947 */ /* 0x000fea0003800000 */
[----:B------:R-:W-:Y:S02]  /*6220*/  IMAD.SHL.U32 R20, R20, 0x80, RZ ;  /* 0x0000008014147824 */ /* 0x000fe400078e00ff */
[----:B------:R-:W-:Y:S02]  /*6230*/  IMAD R21, R21, 0x80, R12 ;  /* 0x0000008015157824 */ /* 0x000fe400078e020c */
[----:B------:R-:W-:Y:S02]  /*6240*/  IMAD.MOV.U32 R22, RZ, RZ, RZ ;  /* 0x000000ffff167224 */ /* 0x000fe400078e00ff */
[----:B------:R-:W-:Y:S02]  /*6250*/  IMAD.MOV.U32 R4, RZ, RZ, R19 ;  /* 0x000000ffff047224 */ /* 0x000fe400078e0013 */
[----:B------:R-:W-:Y:S02]  /*6260*/  IMAD.MOV.U32 R5, RZ, RZ, R3 ;  /* 0x000000ffff057224 */ /* 0x000fe400078e0003 */
[----:B------:R-:W-:-:S07]  /*6270*/  IMAD.MOV.U32 R6, RZ, RZ, R8 ;  /* 0x000000ffff067224 */ /* 0x000fce00078e0008 */
.L_x_177:
[----:B------:R-:W0:Y:S01]  /*6280*/  S2R R15, SR_CgaCtaId ;  /* 0x00000000000f7919 */ /* 0x000e220000008800 */
[----:B------:R-:W-:Y:S02]  /*6290*/  MOV R14, 0x400 ;  /* 0x00000400000e7802 */ /* 0x000fe40000000f00 */
[----:B------:R-:W-:Y:S02]  /*62a0*/  ISETP.NE.AND P1, PT, R0, RZ, PT ;  /* 0x000000ff0000720c */ /* 0x000fe40003f25270 */
[----:B0-----:R-:W-:Y:S02]  /*62b0*/  LEA R25, R15, R14, 0x18 ;  /* 0x0000000e0f197211 */ /* 0x001fe400078ec0ff */
[----:B------:R-:W-:-:S09]  /*62c0*/  SHF.L.U32 R14, R5, 0x1f, RZ ;  /* 0x0000001f050e7819 */ /* 0x000fd200000006ff */
[----:B------:R-:W0:Y:S01]  /*62d0*/  @!P1 LDC R15, c[0x0][0x500] ;  /* 0x00014000ff0f9b82 */ /* 0x000e220000000800 */
[----:B------:R-:W-:-:S04]  /*62e0*/  IMAD R23, R6, 0x8, R25 ;  /* 0x0000000806177824 */ /* 0x000fc800078e0219 */
[----:B------:R-:W1:Y:S02]  /*62f0*/  SYNCS.PHASECHK.TRANS64.TRYWAIT P0, [R23+URZ+0xe0], R14 ;  /* 0x0000e00e170075a7 */ /* 0x000e64000800017f */
[----:B-1----:R-:W-:Y:S05]  /*6300*/  @!P0 BRA `(.L_x_175) ;  /* 0x0000001800d48947 */ /* 0x002fea0003800000 */
.L_x_218:
[----:B-1----:R-:W-:Y:S01]  /*6310*/  PRMT R14, R9, 0x9910, RZ ;  /* 0x00009910090e7816 */ /* 0x002fe200000000ff */
[----:B0-----:R0:W-:Y:S03]  /*6320*/  @!P1 SYNCS.ARRIVE.TRANS64 RZ, [R23+URZ], R15 ;  /* 0x0000000f17ff99a7 */ /* 0x0011e6000800003f */
[----:B------:R-:W-:-:S13]  /*6330*/  ISETP.NE.AND P0, PT, R14, 0x2, PT ;  /* 0x000000020e00780c */ /* 0x000fda0003f05270 */
[----:B0-----:R-:W-:Y:S05]  /*6340*/  @P0 BRA `(.L_x_176) ;  /* 0x0000000000040947 */ /* 0x001fea0003800000 */
[----:B------:R-:W-:Y:S01]  /*6350*/  BPT.TRAP 0x1 ;  /* 0x000000040000795c */ /* 0x000fe20000300000 */
.L_x_176:
[----:B------:R-:W-:Y:S01]  /*6360*/  R2UR UR13, R25 ;  /* 0x00000000190d72ca */ /* 0x000fe200000e0000 */
[C---:B------:R-:W-:Y:S01]  /*6370*/  IMAD R25, R6.reuse, 0x1000, R25 ;  /* 0x0000100006197824 */ /* 0x040fe200078e0219 */
[----:B------:R-:W-:Y:S01]  /*6380*/  R2UR UR9, R23 ;  /* 0x00000000170972ca */ /* 0x000fe200000e0000 */
[----:B------:R-:W-:Y:S01]  /*6390*/  IMAD R14, R6, 0x1000, R13 ;  /* 0x00001000060e7824 */ /* 0x000fe200078e020d */
[----:B------:R-:W-:Y:S01]  /*63a0*/  UIADD3 UR4, UP0, UR20, 0xf0, URZ ;  /* 0x000000f014047890 */ /* 0x000fe2000ff1e03f */
[----:B------:R-:W-:Y:S01]  /*63b0*/  VIADD R4, R4, 0xffffffff ;  /* 0xffffffff04047836 */ /* 0x000fe20000000000 */
[----:B------:R-:W-:Y:S01]  /*63c0*/  R2UR UR5, R25 ;  /* 0x00000000190572ca */ /* 0x000fe200000e0000 */
[----:B------:R-:W-:Y:S01]  /*63d0*/  UIADD3 UR22, UP1, UR20, 0x1f0, URZ ;  /* 0x000001f014167890 */ /* 0x000fe2000ff3e03f */
[----:B------:R-:W-:Y:S01]  /*63e0*/  R2UR UR8, R14 ;  /* 0x000000000e0872ca */ /* 0x000fe200000e0000 */
[----:B------:R-:W-:Y:S01]  /*63f0*/  VIADD R6, R6, 0x1 ;  /* 0x0000000106067836 */ /* 0x000fe20000000000 */
[----:B------:R-:W-:Y:S01]  /*6400*/  R2UR UR11, R20 ;  /* 0x00000000140b72ca */ /* 0x000fe200000e0000 */
[----:B------:R-:W-:Y:S01]  /*6410*/  UIADD3.X UR23, URZ, UR21, URZ, UP1, !UPT ;  /* 0x000000153f177290 */ /* 0x000fe20008ffe43f */
[----:B------:R-:W-:Y:S01]  /*6420*/  R2UR UR10, R22 ;  /* 0x00000000160a72ca */ /* 0x000fe200000e0000 */
[----:B------:R-:W-:Y:S01]  /*6430*/  UMOV UR6, 0x0 ;  /* 0x0000000000067882 */ /* 0x000fe20000000000 */
[----:B------:R-:W-:Y:S01]  /*6440*/  R2UR UR12, R7 ;  /* 0x00000000070c72ca */ /* 0x000fe200000e0000 */
[----:B------:R-:W-:Y:S01]  /*6450*/  UMOV UR7, 0x10000000 ;  /* 0x1000000000077882 */ /* 0x000fe20000000000 */
[----:B------:R-:W-:Y:S01]  /*6460*/  R2UR UR18, R21 ;  /* 0x00000000151272ca */ /* 0x000fe200000e0000 */
[----:B------:R-:W-:Y:S01]  /*6470*/  UMOV UR19, 0xf0000 ;  /* 0x000f000000137882 */ /* 0x000fe20000000000 */
[----:B------:R-:W-:Y:S01]  /*6480*/  ISETP.GT.AND P1, PT, R4, 0x1, PT ;  /* 0x000000010400780c */ /* 0x000fe20003f24270 */
[----:B------:R-:W-:Y:S01]  /*6490*/  UIADD3 UR14, UR5, 0x280, URZ ;  /* 0x00000280050e7890 */ /* 0x000fe2000fffe03f */
[----:B------:R-:W-:Y:S01]  /*64a0*/  ISETP.NE.AND P0, PT, R6, 0x1c, PT ;  /* 0x0000001c0600780c */ /* 0x000fe20003f05270 */
[----:B------:R-:W-:Y:S01]  /*64b0*/  UIADD3.X UR5, URZ, UR21, URZ, UP0, !UPT ;  /* 0x000000153f057290 */ /* 0x000fe200087fe43f */
[----:B------:R-:W-:Y:S01]  /*64c0*/  VIADD R22, R22, 0x20 ;  /* 0x0000002016167836 */ /* 0x000fe20000000000 */
[----:B------:R-:W-:Y:S01]  /*64d0*/  UIADD3 UR13, UR13, UR8, URZ ;  /* 0x000000080d0d7290 */ /* 0x000fe2000fffe03f */
[----:B------:R-:W-:-:S02]  /*64e0*/  SEL R14, RZ, 0x1, P0 ;  /* 0x00000001ff0e7807 */ /* 0x000fc40000000000 */
[----:B------:R-:W-:Y:S01]  /*64f0*/  UMOV UR8, UR14 ;  /* 0x0000000e00087c82 */ /* 0x000fe20008000000 */
[----:B------:R-:W-:Y:S02]  /*6500*/  SEL R6, R6, RZ, P0 ;  /* 0x000000ff06067207 */ /* 0x000fe40000000000 */
[----:B------:R-:W-:Y:S01]  /*6510*/  LOP3.LUT R5, R5, R14, RZ, 0x3c, !PT ;  /* 0x0000000e05057212 */ /* 0x000fe200078e3cff */
[----:B------:R0:W-:Y:S02]  /*6520*/  UTMALDG.3D [UR8], [UR4], desc[UR6] ;  /* 0x00000608040075b4 */ /* 0x0001e40008011000 */
[----:B0-----:R-:W-:Y:S01]  /*6530*/  UMOV UR11, UR18 ;  /* 0x00000012000b7c82 */ /* 0x001fe20008000000 */
[----:B------:R-:W-:Y:S02]  /*6540*/  UMOV UR8, UR13 ;  /* 0x0000000d00087c82 */ /* 0x000fe40008000000 */
[----:B------:R0:W-:Y:S02]  /*6550*/  UTMALDG.3D.MULTICAST [UR8], [UR22], UR19, desc[UR6] ;  /* 0x00000608160073b4 */ /* 0x0001e40008011813 */
[----:B0-----:R-:W-:Y:S05]  /*6560*/  @P1 BRA `(.L_x_177) ;  /* 0xfffffffc00441947 */ /* 0x001fea000383ffff */
.L_x_174:
[----:B------:R-:W-:Y:S05]  /*6570*/  BSYNC B1 ;  /* 0x0000000000017941 */ /* 0x000fea0003800000 */
.L_x_173:
[----:B------:R-:W-:Y:S01]  /*6580*/  LOP3.LUT P2, RZ, R10, 0xff, RZ, 0xc0, !PT ;  /* 0x000000ff0aff7812 */ /* 0x000fe2000784c0ff */
[C---:B------:R-:W-:Y:S01]  /*6590*/  IMAD.IADD R7, R11.reuse, 0x1, R8 ;  /* 0x000000010b077824 */ /* 0x040fe200078e0208 */
[----:B------:R-:W-:Y:S01]  /*65a0*/  ULDC.64 UR4, c[0x0][0x650] ;  /* 0x0001940000047ab9 */ /* 0x000fe20000000a00 */
[----:B------:R-:W-:Y:S01]  /*65b0*/  ISETP.GE.U32.AND P1, PT, R11, 0x1c, PT ;  /* 0x0000001c0b00780c */ /* 0x000fe20003f26070 */
[----:B------:R-:W-:Y:S01]  /*65c0*/  BSSY B1, `(.L_x_178) ;  /* 0x000006c000017945 */ /* 0x000fe20003800000 */
[----:B------:R-:W-:Y:S01]  /*65d0*/  IMAD.MOV.U32 R20, RZ, RZ, -0x1 ;  /* 0xffffffffff147424 */ /* 0x000fe200078e00ff */
[----:B------:R-:W-:Y:S01]  /*65e0*/  ISETP.GT.U32.AND P0, PT, R7, 0x1b, PT ;  /* 0x0000001b0700780c */ /* 0x000fe20003f04070 */
[----:B------:R-:W-:Y:S01]  /*65f0*/  IMAD.MOV.U32 R21, RZ, RZ, -0x1 ;  /* 0xffffffffff157424 */ /* 0x000fe200078e00ff */
[----:B------:R-:W-:Y:S02]  /*6600*/  PRMT R10, RZ, 0x7610, R10 ;  /* 0x00007610ff0a7816 */ /* 0x000fe4000000000a */
[----:B------:R-:W-:-:S03]  /*6610*/  ISETP.LT.U32.AND P0, PT, R11, 0x1c, P0 ;  /* 0x0000001c0b00780c */ /* 0x000fc60000701070 */
[----:B------:R-:W0:Y:S01]  /*6620*/  @P2 S2R R5, SR_CgaCtaId ;  /* 0x0000000000052919 */ /* 0x000e220000008800 */
[----:B------:R-:W-:Y:S02]  /*6630*/  @P2 MOV R4, 0x400 ;  /* 0x0000040000042802 */ /* 0x000fe40000000f00 */
[----:B------:R-:W-:-:S04]  /*6640*/  SEL R6, RZ, 0x1, !P0 ;  /* 0x00000001ff067807 */ /* 0x000fc80004000000 */
[----:B------:R-:W-:Y:S02]  /*6650*/  LOP3.LUT R3, R3, R6, RZ, 0x3c, !PT ;  /* 0x0000000603037212 */ /* 0x000fe400078e3cff */
[----:B0-----:R-:W-:-:S04]  /*6660*/  @P2 LEA R4, R5, R4, 0x18 ;  /* 0x0000000405042211 */ /* 0x001fc800078ec0ff */
[----:B------:R0:W-:Y:S01]  /*6670*/  @P2 SYNCS.ARRIVE.TRANS64.A1T0 RZ, [R4+URZ+0x1d8], RZ ;  /* 0x0001d8ff04ff29a7 */ /* 0x0001e2000810003f */
[----:B------:R-:W-:-:S04]  /*6680*/  IADD3 R16, P2, R16, UR36, RZ ;  /* 0x0000002410107c10 */ /* 0x000fc8000ff5e0ff */
[----:B------:R-:W-:Y:S02]  /*6690*/  IADD3.X R17, R17, UR42, RZ, P2, !PT ;  /* 0x0000002a11117c10 */ /* 0x000fe400097fe4ff */
[----:B------:R-:W-:Y:S02]  /*66a0*/  ISETP.GE.U32.AND P0, PT, R16, UR4, PT ;  /* 0x0000000410007c0c */ /* 0x000fe4000bf06070 */
[----:B0-----:R-:W-:Y:S02]  /*66b0*/  SHF.R.U32.HI R4, RZ, 0x2, R7 ;  /* 0x00000002ff047819 */ /* 0x001fe40000011607 */
[----:B------:R-:W-:-:S03]  /*66c0*/  ISETP.GE.U32.AND.EX P0, PT, R17, UR5, PT, P0 ;  /* 0x0000000511007c0c */ /* 0x000fc6000bf06100 */
[----:B------:R-:W-:-:S04]  /*66d0*/  IMAD.WIDE.U32 R4, R4, 0x24924925, RZ ;  /* 0x2492492504047825 */ /* 0x000fc800078e00ff */
[----:B------:R-:W-:Y:S01]  /*66e0*/  IMAD R8, R5, -0x1c, R7 ;  /* 0xffffffe405087824 */ /* 0x000fe200078e0207 */
[----:B------:R-:W-:Y:S01]  /*66f0*/  @P1 LOP3.LUT R3, R3, 0x1, R5, 0x78, !PT ;  /* 0x0000000103031812 */ /* 0x000fe200078e7805 */
[----:B------:R-:W-:Y:S01]  /*6700*/  IMAD.MOV.U32 R7, RZ, RZ, -0x1 ;  /* 0xffffffffff077424 */ /* 0x000fe200078e00ff */
[----:B------:R-:W-:-:S03]  /*6710*/  PRMT R4, RZ, 0x7610, R4 ;  /* 0x00007610ff047816 */ /* 0x000fc60000000004 */
[----:B------:R-:W-:Y:S05]  /*6720*/  @P0 BRA `(.L_x_179) ;  /* 0x0000000400540947 */ /* 0x000fea0003800000 */
[----:B------:R-:W0:Y:S01]  /*6730*/  S2R R15, SR_CTAID.X ;  /* 0x00000000000f7919 */ /* 0x000e220000002500 */
[----:B------:R-:W-:Y:S01]  /*6740*/  ULDC.64 UR4, c[0x0][0x628] ;  /* 0x00018a0000047ab9 */ /* 0x000fe20000000a00 */
[----:B------:R-:W-:Y:S01]  /*6750*/  ULDC UR7, c[0x0][0x630] ;  /* 0x00018c0000077ab9 */ /* 0x000fe20000000800 */
[----:B------:R-:W-:Y:S01]  /*6760*/  ISETP.NE.U32.AND P0, PT, RZ, UR4, PT ;  /* 0x00000004ff007c0c */ /* 0x000fe2000bf05070 */
[----:B------:R-:W1:Y:S01]  /*6770*/  S2R R20, SR_CTAID.Y ;  /* 0x0000000000147919 */ /* 0x000e620000002600 */
[----:B------:R-:W-:Y:S01]  /*6780*/  ULDC UR8, c[0x0][0x150] ;  /* 0x0000540000087ab9 */ /* 0x000fe20000000800 */
[----:B------:R-:W-:Y:S01]  /*6790*/  IMAD.MOV.U32 R4, RZ, RZ, R16 ;  /* 0x000000ffff047224 */ /* 0x000fe200078e0010 */
[----:B------:R-:W-:Y:S01]  /*67a0*/  ISETP.NE.AND.EX P0, PT, RZ, UR5, PT, P0 ;  /* 0x00000005ff007c0c */ /* 0x000fe2000bf05300 */
[----:B------:R-:W-:Y:S01]  /*67b0*/  IMAD.MOV.U32 R5, RZ, RZ, R17 ;  /* 0x000000ffff057224 */ /* 0x000fe200078e0011 */
[----:B0-----:R-:W-:-:S11]  /*67c0*/  I2FP.F32.U32 R22, R15 ;  /* 0x0000000f00167245 */ /* 0x001fd60000201000 */
[----:B------:R-:W-:Y:S05]  /*67d0*/  @!P0 BRA `(.L_x_180) ;  /* 0x0000000000288947 */ /* 0x000fea0003800000 */
[----:B------:R-:W-:Y:S02]  /*67e0*/  ULDC UR6, c[0x0][0x634] ;  /* 0x00018d0000067ab9 */ /* 0x000fe40000000800 */
[----:B------:R-:W-:-:S05]  /*67f0*/  IADD3 R5, P0, R16, UR6, RZ ;  /* 0x0000000610057c10 */ /* 0x000fca000ff1e0ff */
[----:B------:R-:W-:-:S04]  /*6800*/  IMAD.X R21, RZ, RZ, R17, P0 ;  /* 0x000000ffff157224 */ /* 0x000fc800000e0611 */
[----:B------:R-:W-:-:S04]  /*6810*/  IMAD.WIDE.U32 R6, R21, UR4, RZ ;  /* 0x0000000415067c25 */ /* 0x000fc8000f8e00ff */
[----:B------:R-:W-:-:S04]  /*6820*/  IMAD.WIDE.U32 R6, P0, R5, UR5, R6 ;  /* 0x0000000505067c25 */ /* 0x000fc8000f800006 */
[----:B------:R-:W-:-:S04]  /*6830*/  IMAD.WIDE.U32 R4, R5, UR4, RZ ;  /* 0x0000000405047c25 */ /* 0x000fc8000f8e00ff */
[----:B------:R-:W-:Y:S01]  /*6840*/  IMAD.MOV.U32 R4, RZ, RZ, R7 ;  /* 0x000000ffff047224 */ /* 0x000fe200078e0007 */
[----:B------:R-:W-:Y:S01]  /*6850*/  IADD3 RZ, P1, R5, R6, RZ ;  /* 0x0000000605ff7210 */ /* 0x000fe20007f3e0ff */
[----:B------:R-:W-:-:S04]  /*6860*/  IMAD.X R5, RZ, RZ, RZ, P0 ;  /* 0x000000ffff057224 */ /* 0x000fc800000e06ff */
[----:B------:R-:W-:-:S08]  /*6870*/  IMAD.WIDE.U32.X R4, R21, UR5, R4, P1 ;  /* 0x0000000515047c25 */ /* 0x000fd000088e0404 */
.L_x_180:
[--C-:B------:R-:W-:Y:S01]  /*6880*/  SHF.R.U64 R14, R4, UR7, R5.reuse ;  /* 0x00000007040e7c19 */ /* 0x100fe20008001205 */
[----:B------:R-:W-:Y:S01]  /*6890*/  FMUL R22, R22, UR8 ;  /* 0x0000000816167c20 */ /* 0x000fe20008400000 */
[----:B------:R-:W-:Y:S01]  /*68a0*/  SHF.R.U32.HI R4, RZ, UR7, R5 ;  /* 0x00000007ff047c19 */ /* 0x000fe20008011605 */
[----:B------:R-:W0:Y:S01]  /*68b0*/  LDC R6, c[0x0][0x144] ;  /* 0x00005100ff067b82 */ /* 0x000e220000000800 */
[----:B------:R-:W-:Y:S01]  /*68c0*/  IADD3 R5, P0, RZ, -R14, RZ ;  /* 0x8000000eff057210 */ /* 0x000fe20007f1e0ff */
[----:B------:R-:W-:Y:S01]  /*68d0*/  ULDC UR6, c[0x0][0x154] ;  /* 0x0000550000067ab9 */ /* 0x000fe20000000800 */
[----:B-1----:R-:W-:Y:S01]  /*68e0*/  I2FP.F32.U32 R7, R20 ;  /* 0x0000001400077245 */ /* 0x002fe20000201000 */
[----:B------:R-:W1:Y:S01]  /*68f0*/  F2I.U32.TRUNC.NTZ R22, R22 ;  /* 0x0000001600167305 */ /* 0x000e62000020f000 */
[----:B------:R-:W-:Y:S01]  /*6900*/  ULDC.64 UR4, c[0x0][0x620] ;  /* 0x0001880000047ab9 */ /* 0x000fe20000000a00 */
[----:B------:R-:W-:Y:S01]  /*6910*/  IMAD.X R4, RZ, RZ, ~R4, P0 ;  /* 0x000000ffff047224 */ /* 0x000fe200000e0e04 */
[----:B------:R-:W-:Y:S01]  /*6920*/  ISETP.NE.AND P2, PT, R2, 0x1, PT ;  /* 0x000000010200780c */ /* 0x000fe20003f45270 */
[----:B------:R-:W-:Y:S01]  /*6930*/  FMUL R23, R7, UR6 ;  /* 0x0000000607177c20 */ /* 0x000fe20008400000 */
[----:B------:R-:W2:Y:S01]  /*6940*/  LDC R25, c[0x0][0x148] ;  /* 0x00005200ff197b82 */ /* 0x000ea20000000800 */
[----:B------:R-:W-:Y:S01]  /*6950*/  IMAD R4, R4, UR4, RZ ;  /* 0x0000000404047c24 */ /* 0x000fe2000f8e02ff */
[----:B------:R-:W-:-:S02]  /*6960*/  ULDC.64 UR6, c[0x0][0x640] ;  /* 0x0001900000067ab9 */ /* 0x000fc40000000a00 */
[----:B------:R-:W-:Y:S01]  /*6970*/  ISETP.NE.U32.AND P0, PT, RZ, UR6, PT ;  /* 0x00000006ff007c0c */ /* 0x000fe2000bf05070 */
[----:B------:R-:W3:Y:S01]  /*6980*/  F2I.U32.TRUNC.NTZ R23, R23 ;  /* 0x0000001700177305 */ /* 0x000ee2000020f000 */
[C---:B------:R-:W-:Y:S02]  /*6990*/  IMAD R7, R5.reuse, UR5, R4 ;  /* 0x0000000505077c24 */ /* 0x040fe4000f8e0204 */
[----:B------:R-:W-:Y:S01]  /*69a0*/  IMAD.WIDE.U32 R4, R5, UR4, R16 ;  /* 0x0000000405047c25 */ /* 0x000fe2000f8e0010 */
[----:B------:R-:W-:Y:S01]  /*69b0*/  ULDC UR4, c[0x0][0x618] ;  /* 0x0001860000047ab9 */ /* 0x000fe20000000800 */
[----:B------:R-:W-:Y:S02]  /*69c0*/  ISETP.NE.AND.EX P0, PT, RZ, UR7, PT, P0 ;  /* 0x00000007ff007c0c */ /* 0x000fe4000bf05300 */
[----:B------:R-:W-:Y:S02]  /*69d0*/  IMAD.IADD R5, R5, 0x1, R7 ;  /* 0x0000000105057824 */ /* 0x000fe400078e0207 */
[----:B-1----:R-:W-:-:S03]  /*69e0*/  IMAD.MOV R22, RZ, RZ, -R22 ;  /* 0x000000ffff167224 */ /* 0x002fc600078e0a16 */
[----:B------:R-:W-:Y:S01]  /*69f0*/  SHF.R.U64 R21, R4, UR4, R5 ;  /* 0x0000000404157c19 */ /* 0x000fe20008001205 */
[----:B0-----:R-:W-:Y:S01]  /*6a00*/  IMAD R15, R6, R22, R15 ;  /* 0x00000016060f7224 */ /* 0x001fe200078e020f */
[----:B------:R-:W-:Y:S01]  /*6a10*/  SHF.R.U32.HI R4, RZ, UR4, R5 ;  /* 0x00000004ff047c19 */ /* 0x000fe20008011605 */
[----:B------:R-:W-:Y:S01]  /*6a20*/  ULDC UR4, c[0x0][0x608] ;  /* 0x0001820000047ab9 */ /* 0x000fe20000000800 */
[----:B---3--:R-:W-:Y:S02]  /*6a30*/  IMAD.MOV R6, RZ, RZ, -R23 ;  /* 0x000000ffff067224 */ /* 0x008fe400078e0a17 */
[--C-:B------:R-:W-:Y:S02]  /*6a40*/  SHF.R.U64 R22, R21, UR4, R4.reuse ;  /* 0x0000000415167c19 */ /* 0x100fe40008001204 */
[----:B------:R-:W-:Y:S01]  /*6a50*/  SHF.R.U32.HI R5, RZ, UR4, R4 ;  /* 0x00000004ff057c19 */ /* 0x000fe20008011604 */
[----:B------:R-:W-:Y:S01]  /*6a60*/  ULDC UR4, c[0x0][0x658] ;  /* 0x0001960000047ab9 */ /* 0x000fe20000000800 */
[----:B--2---:R-:W-:-:S02]  /*6a70*/  @P2 IMAD R15, R25, R6, R20 ;  /* 0x00000006190f2224 */ /* 0x004fc400078e0214 */
[--C-:B------:R-:W-:Y:S02]  /*6a80*/  SHF.R.U64 R20, R22, UR4, R5.reuse ;  /* 0x0000000416147c19 */ /* 0x100fe40008001205 */
[----:B------:R-:W-:-:S03]  /*6a90*/  SHF.R.U32.HI R23, RZ, UR4, R5 ;  /* 0x00000004ff177c19 */ /* 0x000fc60008011605 */
[----:B------:R-:W-:Y:S02]  /*6aa0*/  IMAD.MOV.U32 R6, RZ, RZ, R20 ;  /* 0x000000ffff067224 */ /* 0x000fe400078e0014 */
[----:B------:R-:W-:Y:S01]  /*6ab0*/  IMAD.MOV.U32 R5, RZ, RZ, R23 ;  /* 0x000000ffff057224 */ /* 0x000fe200078e0017 */
[----:B------:R-:W-:Y:S06]  /*6ac0*/  @!P0 BRA `(.L_x_181) ;  /* 0x00000000002c8947 */ /* 0x000fec0003800000 */
        /* <DEDUP_REMOVED lines=9> */
[----:B------:R-:W-:-:S04]  /*6b60*/  IMAD.WIDE.U32.X R4, R23, UR7, R4, P1 ;  /* 0x0000000717047c25 */ /* 0x000fc800088e0404 */
[----:B------:R-:W-:-:S07]  /*6b70*/  IMAD.MOV.U32 R6, RZ, RZ, R4 ;  /* 0x000000ffff067224 */ /* 0x000fce00078e0004 */
.L_x_181:
[----:B------:R-:W-:Y:S01]  /*6b80*/  ULDC UR4, c[0x0][0x648] ;  /* 0x0001920000047ab9 */ /* 0x000fe20000000800 */
[----:B------:R-:W-:Y:S01]  /*6b90*/  LOP3.LUT R4, R22, UR16, RZ, 0xc0, !PT ;  /* 0x0000001016047c12 */ /* 0x000fe2000f8ec0ff */
[----:B------:R-:W-:Y:S01]  /*6ba0*/  ULDC UR5, c[0x0][0x610] ;  /* 0x0001840000057ab9 */ /* 0x000fe20000000800 */
[----:B------:R-:W-:Y:S01]  /*6bb0*/  SHF.R.U64 R5, R6, UR4, R5 ;  /* 0x0000000406057c19 */ /* 0x000fe20008001205 */
[----:B------:R-:W-:Y:S01]  /*6bc0*/  ULDC UR4, c[0x0][0x638] ;  /* 0x00018e0000047ab9 */ /* 0x000fe20000000800 */
[----:B------:R-:W-:-:S03]  /*6bd0*/  LOP3.LUT R21, R21, UR15, RZ, 0xc0, !PT ;  /* 0x0000000f15157c12 */ /* 0x000fc6000f8ec0ff */
[----:B------:R-:W-:Y:S02]  /*6be0*/  IMAD.MOV R7, RZ, RZ, -R5 ;  /* 0x000000ffff077224 */ /* 0x000fe400078e0a05 */
[----:B------:R-:W-:Y:S02]  /*6bf0*/  IMAD R4, R5, UR17, R4 ;  /* 0x0000001105047c24 */ /* 0x000fe4000f8e0204 */
[----:B------:R-:W-:Y:S01]  /*6c00*/  IMAD R20, R7, UR4, R20 ;  /* 0x0000000407147c24 */ /* 0x000fe2000f8e0214 */
[----:B------:R-:W-:Y:S01]  /*6c10*/  ULDC UR4, c[0x0][0x600] ;  /* 0x0001800000047ab9 */ /* 0x000fe20000000800 */
[----:B------:R-:W-:Y:S02]  /*6c20*/  IMAD R15, R4, UR5, R15 ;  /* 0x00000005040f7c24 */ /* 0x000fe4000f8e020f */
[----:B------:R-:W-:Y:S02]  /*6c30*/  IMAD R20, R20, UR4, R21 ;  /* 0x0000000414147c24 */ /* 0x000fe4000f8e0215 */
[----:B------:R-:W-:-:S02]  /*6c40*/  IMAD.MOV.U32 R4, RZ, RZ, 0x1 ;  /* 0x00000001ff047424 */ /* 0x000fc400078e00ff */
[----:B------:R-:W-:Y:S01]  /*6c50*/  IMAD.MOV.U32 R7, RZ, RZ, R14 ;  /* 0x000000ffff077224 */ /* 0x000fe200078e000e */
[----:B------:R-:W-:Y:S02]  /*6c60*/  SEL R21, R20, R15, !P2 ;  /* 0x0000000f14157207 */ /* 0x000fe40005000000 */
[----:B------:R-:W-:-:S07]  /*6c70*/  SEL R20, R15, R20, !P2 ;  /* 0x000000140f147207 */ /* 0x000fce0005000000 */
.L_x_179:
[----:B------:R-:W-:Y:S05]  /*6c80*/  BSYNC B1 ;  /* 0x0000000000017941 */ /* 0x000fea0003800000 */
.L_x_178:
[----:B------:R-:W-:-:S13]  /*6c90*/  LOP3.LUT P0, RZ, R4, 0xff, RZ, 0xc0, !PT ;  /* 0x000000ff04ff7812 */ /* 0x000fda000780c0ff */
[----:B------:R-:W-:Y:S05]  /*6ca0*/  @P0 BRA `(.L_x_182) ;  /* 0xfffffff400400947 */ /* 0x000fea000383ffff */
[----:B------:R-:W-:Y:S05]  /*6cb0*/  BSYNC B0 ;  /* 0x0000000000007941 */ /* 0x000fea0003800000 */
.L_x_171:
[----:B------:R-:W-:-:S03]  /*6cc0*/  UMOV UR4, 0xffffffff ;  /* 0xffffffff00047882 */ /* 0x000fc60000000000 */
[----:B------:R-:W-:Y:S05]  /*6cd0*/  BRA.DIV UR4, `(.L_x_183) ;  /* 0x0000001204747947 */ /* 0x000fea000b800000 */
[----:B------:R-:W-:-:S13]  /*6ce0*/  ELECT P6, URZ, PT ;  /* 0x00000000003f782f */ /* 0x000fda00038c0000 */
.L_x_221:
[----:B------:R-:W-:Y:S04]  /*6cf0*/  BSSY B0, `(.L_x_184) ;  /* 0x0000103000007945 */ /* 0x000fe80003800000 */
[----:B------:R-:W-:Y:S05]  /*6d00*/  @!P6 BRA `(.L_x_185) ;  /* 0x000000100004e947 */ /* 0x000fea0003800000 */
[----:B------:R-:W-:-:S04]  /*6d10*/  LOP3.LUT R18, R18, 0x2, RZ, 0xfc, !PT ;  /* 0x0000000212127812 */ /* 0x000fc800078efcff */
[----:B------:R-:W-:-:S13]  /*6d20*/  ISETP.NE.AND P0, PT, R18, 0x3, PT ;  /* 0x000000031200780c */ /* 0x000fda0003f05270 */
[----:B------:R-:W-:Y:S05]  /*6d30*/  @!P0 BRA `(.L_x_186) ;  /* 0x0000000000048947 */ /* 0x000fea0003800000 */
[----:B------:R-:W-:Y:S01]  /*6d40*/  BPT.TRAP 0x1 ;  /* 0x000000040000795c */ /* 0x000fe20000300000 */
.L_x_186:
[----:B------:R-:W0:Y:S01]  /*6d50*/  S2R R5, SR_CgaCtaId ;  /* 0x0000000000057919 */ /* 0x000e220000008800 */
[----:B------:R-:W-:Y:S02]  /*6d60*/  MOV R0, 0x400 ;  /* 0x0000040000007802 */ /* 0x000fe40000000f00 */
[----:B------:R-:W-:Y:S02]  /*6d70*/  SHF.L.U32 R2, R3, 0x1f, RZ ;  /* 0x0000001f03027819 */ /* 0x000fe400000006ff */
[----:B0-----:R-:W-:-:S05]  /*6d80*/  LEA R5, R5, R0, 0x18 ;  /* 0x0000000005057211 */ /* 0x001fca00078ec0ff */
[----:B------:R-:W-:-:S04]  /*6d90*/  VIADD R5, R5, 0xe0 ;  /* 0x000000e005057836 */ /* 0x000fc80000000000 */
[C---:B------:R-:W-:Y:S02]  /*6da0*/  IMAD R7, R8.reuse, 0x8, R5 ;  /* 0x0000000808077824 */ /* 0x040fe400078e0205 */
[----:B------:R-:W-:Y:S02]  /*6db0*/  VIADD R8, R8, 0x1 ;  /* 0x0000000108087836 */ /* 0x000fe40000000000 */
[----:B------:R-:W0:Y:S03]  /*6dc0*/  SYNCS.PHASECHK.TRANS64.TRYWAIT P0, [R7+URZ], R2 ;  /* 0x00000002070075a7 */ /* 0x000e26000800017f */
[----:B------:R-:W-:-:S04]  /*6dd0*/  ISETP.NE.AND P1, PT, R8, 0x1c, PT ;  /* 0x0000001c0800780c */ /* 0x000fc80003f25270 */
[----:B------:R-:W-:Y:S02]  /*6de0*/  SEL R0, RZ, 0x1, P1 ;  /* 0x00000001ff007807 */ /* 0x000fe40000800000 */
[----:B------:R-:W-:Y:S02]  /*6df0*/  SEL R8, R8, RZ, P1 ;  /* 0x000000ff08087207 */ /* 0x000fe40000800000 */
[----:B------:R-:W-:-:S03]  /*6e00*/  LOP3.LUT R9, R3, R0, RZ, 0x3c, !PT ;  /* 0x0000000003097212 */ /* 0x000fc600078e3cff */
[----:B------:R-:W-:Y:S01]  /*6e10*/  IMAD R6, R8, 0x8, R5 ;  /* 0x0000000808067824 */ /* 0x000fe200078e0205 */
[----:B------:R-:W-:Y:S01]  /*6e20*/  SHF.L.U32 R3, R9, 0x1f, RZ ;  /* 0x0000001f09037819 */ /* 0x000fe200000006ff */
[----:B0-----:R-:W-:Y:S06]  /*6e30*/  @!P0 BRA `(.L_x_187) ;  /* 0x00000010003c8947 */ /* 0x001fec0003800000 */
.L_x_222:
[----:B------:R-:W1:Y:S01]  /*6e40*/  SYNCS.PHASECHK.TRANS64.TRYWAIT P0, [R6+URZ], R3 ;  /* 0x00000003060075a7 */ /* 0x000e62000800017f */
[----:B------:R-:W-:-:S05]  /*6e50*/  VIADD R0, R8, 0x1 ;  /* 0x0000000108007836 */ /* 0x000fca0000000000 */
[----:B------:R-:W-:-:S04]  /*6e60*/  ISETP.NE.AND P1, PT, R0, 0x1c, PT ;  /* 0x0000001c0000780c */ /* 0x000fc80003f25270 */
[----:B0-----:R-:W-:Y:S02]  /*6e70*/  SEL R2, RZ, 0x1, P1 ;  /* 0x00000001ff027807 */ /* 0x001fe40000800000 */
[----:B------:R-:W-:Y:S02]  /*6e80*/  SEL R0, R0, RZ, P1 ;  /* 0x000000ff00007207 */ /* 0x000fe40000800000 */
[----:B------:R-:W-:-:S03]  /*6e90*/  LOP3.LUT R9, R9, R2, RZ, 0x3c, !PT ;  /* 0x0000000209097212 */ /* 0x000fc600078e3cff */
[----:B------:R-:W-:Y:S01]  /*6ea0*/  IMAD R7, R0, 0x8, R5 ;  /* 0x0000000800077824 */ /* 0x000fe200078e0205 */
[----:B------:R-:W-:Y:S01]  /*6eb0*/  SHF.L.U32 R4, R9, 0x1f, RZ ;  /* 0x0000001f09047819 */ /* 0x000fe200000006ff */
[----:B-1----:R-:W-:Y:S06]  /*6ec0*/  @!P0 BRA `(.L_x_188) ;  /* 0x00000010002c8947 */ /* 0x002fec0003800000 */
.L_x_223:
[----:B------:R-:W1:Y:S01]  /*6ed0*/  SYNCS.PHASECHK.TRANS64.TRYWAIT P0, [R7+URZ], R4 ;  /* 0x00000004070075a7 */ /* 0x000e62000800017f */
[----:B------:R-:W-:-:S05]  /*6ee0*/  VIADD R0, R0, 0x1 ;  /* 0x0000000100007836 */ /* 0x000fca0000000000 */
[----:B------:R-:W-:-:S04]  /*6ef0*/  ISETP.NE.AND P1, PT, R0, 0x1c, PT ;  /* 0x0000001c0000780c */ /* 0x000fc80003f25270 */
[----:B------:R-:W-:Y:S02]  /*6f00*/  SEL R2, RZ, 0x1, P1 ;  /* 0x00000001ff027807 */ /* 0x000fe40000800000 */
[----:B------:R-:W-:Y:S02]  /*6f10*/  SEL R0, R0, RZ, P1 ;  /* 0x000000ff00007207 */ /* 0x000fe40000800000 */
[----:B------:R-:W-:-:S03]  /*6f20*/  LOP3.LUT R9, R9, R2, RZ, 0x3c, !PT ;  /* 0x0000000209097212 */ /* 0x000fc600078e3cff */
[----:B0-----:R-:W-:Y:S01]  /*6f30*/  IMAD R6, R0, 0x8, R5 ;  /* 0x0000000800067824 */ /* 0x001fe200078e0205 */
[----:B------:R-:W-:Y:S01]  /*6f40*/  SHF.L.U32 R3, R9, 0x1f, RZ ;  /* 0x0000001f09037819 */ /* 0x000fe200000006ff */
[----:B-1----:R-:W-:Y:S06]  /*6f50*/  @!P0 BRA `(.L_x_189) ;  /* 0x00000010001c8947 */ /* 0x002fec0003800000 */
.L_x_224:
        /* <DEDUP_REMOVED lines=9> */
.L_x_225:
        /* <DEDUP_REMOVED lines=9> */
.L_x_226:
        /* <DEDUP_REMOVED lines=9> */
.L_x_227:
        /* <DEDUP_REMOVED lines=9> */
.L_x_228:
        /* <DEDUP_REMOVED lines=9> */
.L_x_229:
        /* <DEDUP_REMOVED lines=9> */
.L_x_230:
        /* <DEDUP_REMOVED lines=9> */
.L_x_231:
        /* <DEDUP_REMOVED lines=9> */
.L_x_232:
        /* <DEDUP_REMOVED lines=9> */
.L_x_233:
        /* <DEDUP_REMOVED lines=9> */
.L_x_234:
        /* <DEDUP_REMOVED lines=9> */
.L_x_235:
        /* <DEDUP_REMOVED lines=9> */
.L_x_236:
        /* <DEDUP_REMOVED lines=9> */
.L_x_237:
        /* <DEDUP_REMOVED lines=9> */
.L_x_238:
        /* <DEDUP_REMOVED lines=9> */
.L_x_239:
        /* <DEDUP_REMOVED lines=9> */
.L_x_240:
        /* <DEDUP_REMOVED lines=9> */
.L_x_241:
        /* <DEDUP_REMOVED lines=9> */
.L_x_242:
        /* <DEDUP_REMOVED lines=9> */
.L_x_243:
        /* <DEDUP_REMOVED lines=9> */
.L_x_244:
        /* <DEDUP_REMOVED lines=9> */
.L_x_245:
        /* <DEDUP_REMOVED lines=9> */
.L_x_246:
        /* <DEDUP_REMOVED lines=9> */
.L_x_247:
[----:B------:R-:W1:Y:S01]  /*7c50*/  SYNCS.PHASECHK.TRANS64.TRYWAIT P0, [R7+URZ], R4 ;  /* 0x00000004070075a7 */ /* 0x000e62000800017f */
[----:B------:R-:W-:-:S05]  /*7c60*/  VIADD R0, R0, 0x1 ;  /* 0x0000000100007836 */ /* 0x000fca0000000000 */
[----:B------:R-:W-:-:S04]  /*7c70*/  ISETP.NE.AND P1, PT, R0, 0x1c, PT ;  /* 0x0000001c0000780c */ /* 0x000fc80003f25270 */
[----:B------:R-:W-:Y:S02]  /*7c80*/  SEL R2, RZ, 0x1, P1 ;  /* 0x00000001ff027807 */ /* 0x000fe40000800000 */
[----:B------:R-:W-:Y:S02]  /*7c90*/  SEL R0, R0, RZ, P1 ;  /* 0x000000ff00007207 */ /* 0x000fe40000800000 */
[----:B------:R-:W-:Y:S01]  /*7ca0*/  LOP3.LUT R2, R9, R2, RZ, 0x3c, !PT ;  /* 0x0000000209027212 */ /* 0x000fe200078e3cff */
[----:B-1----:R-:W-:Y:S06]  /*7cb0*/  @!P0 BRA `(.L_x_213) ;  /* 0x0000000800a48947 */ /* 0x002fec0003800000 */
.L_x_248:
[----:B------:R-:W-:Y:S01]  /*7cc0*/  IMAD R5, R0, 0x8, R5 ;  /* 0x0000000800057824 */ /* 0x000fe200078e0205 */
[----:B------:R-:W-:-:S07]  /*7cd0*/  SHF.L.U32 R0, R2, 0x1f, RZ ;  /* 0x0000001f02007819 */ /* 0x000fce00000006ff */
.L_x_214:
[----:B--2---:R2:W3:Y:S02]  /*7ce0*/  SYNCS.PHASECHK.TRANS64.TRYWAIT P0, [R5+URZ], R0 ;  /* 0x00000000050075a7 */ /* 0x0044e4000800017f */
[----:B---3--:R-:W-:Y:S05]  /*7cf0*/  @!P0 NANOSLEEP.SYNCS 0x989680 ;  /* 0x009896800000895d */ /* 0x008fea0003900000 */
[----:B------:R-:W3:Y:S02]  /*7d00*/  @!P0 SYNCS.PHASECHK.TRANS64 P0, [R5+URZ], R0 ;  /* 0x00000000050085a7 */ /* 0x000ee4000800007f */
[----:B---3--:R-:W-:Y:S05]  /*7d10*/  @!P0 BRA `(.L_x_214) ;  /* 0xfffffffc00f08947 */ /* 0x008fea000383ffff */
.L_x_185:
[----:B------:R-:W-:Y:S05]  /*7d20*/  BSYNC B0 ;  /* 0x0000000000007941 */ /* 0x000fea0003800000 */
.L_x_184:
[----:B------:R-:W-:Y:S05]  /*7d30*/  EXIT ;  /* 0x000000000000794d */ /* 0x000fea0003800000 */
.L_x_22:
[----:B-1----:R1:W2:Y:S02]  /*7d40*/  SYNCS.PHASECHK.TRANS64.TRYWAIT P1, [R3+URZ], R0 ;  /* 0x00000000030075a7 */ /* 0x0022a4000802017f */
[----:B--2---:R-:W-:Y:S05]  /*7d50*/  @!P1 NANOSLEEP.SYNCS 0x989680 ;  /* 0x009896800000995d */ /* 0x004fea0003900000 */
[----:B------:R-:W2:Y:S02]  /*7d60*/  @!P1 SYNCS.PHASECHK.TRANS64 P1, [R3+URZ], R0 ;  /* 0x00000000030095a7 */ /* 0x000ea4000802007f */
[----:B--2---:R-:W-:Y:S05]  /*7d70*/  @!P1 BRA `(.L_x_22) ;  /* 0xfffffffc00f09947 */ /* 0x004fea000383ffff */
[----:B------:R-:W-:Y:S05]  /*7d80*/  BRA `(.L_x_21) ;  /* 0xffffff9c004c7947 */ /* 0x000fea000383ffff */
.L_x_27:
[----:B-1----:R1:W2:Y:S02]  /*7d90*/  SYNCS.PHASECHK.TRANS64.TRYWAIT P1, [R5+URZ], R4 ;  /* 0x00000004050075a7 */ /* 0x0022a4000802017f */
[----:B--2---:R-:W-:Y:S05]  /*7da0*/  @!P1 NANOSLEEP.SYNCS 0x989680 ;  /* 0x009896800000995d */ /* 0x004fea0003900000 */
[----:B------:R-:W2:Y:S02]  /*7db0*/  @!P1 SYNCS.PHASECHK.TRANS64 P1, [R5+URZ], R4 ;  /* 0x00000004050095a7 */ /* 0x000ea4000802007f */
[----:B--2---:R-:W-:Y:S05]  /*7dc0*/  @!P1 BRA `(.L_x_27) ;  /* 0xfffffffc00f09947 */ /* 0x004fea000383ffff */
[----:B------:R-:W-:Y:S05]  /*7dd0*/  BRA `(.L_x_26) ;  /* 0xffffff9c00cc7947 */ /* 0x000fea000383ffff */
.L_x_172:
[----:B------:R-:W-:Y:S01]  /*7de0*/  BSSY B1, `(.L_x_215) ;  /* 0x0000006000017945 */ /* 0x000fe20003800000 */
[----:B------:R-:W-:-:S07]  /*7df0*/  IMAD.MOV.U32 R15, RZ, RZ, -0x1 ;  /* 0xffffffffff0f7424 */ /* 0x000fce00078e00ff */
[----:B------:R-:W-:Y:S05]  /*7e00*/  WARPSYNC.COLLECTIVE R15, `(.L_x_216) ;  /* 0x000000000f0c7348 */ /* 0x000fea0003c00000 */
[----:B------:R-:W-:Y:S02]  /*7e10*/  ELECT P6, UR62, PT ;  /* 0x00000000003e782f */ /* 0x000fe400038c0000 */
[----:B------:R-:W-:Y:S01]  /*7e20*/  MOV R14, UR62 ;  /* 0x0000003e000e7c02 */ /* 0x000fe20008000f00 */
[----:B------:R-:W-:Y:S10]  /*7e30*/  ENDCOLLECTIVE ;  /* 0x000000000000791b */ /* 0x000ff40003800000 */
.L_x_216:
[----:B------:R-:W-:Y:S05]  /*7e40*/  BSYNC B1 ;  /* 0x0000000000017941 */ /* 0x000fea0003800000 */
.L_x_215:
[----:B------:R-:W-:Y:S05]  /*7e50*/  BRA `(.L_x_217) ;  /* 0xffffffe000e07947 */ /* 0x000fea000383ffff */
.L_x_175:
[----:B-1----:R1:W2:Y:S02]  /*7e60*/  SYNCS.PHASECHK.TRANS64.TRYWAIT P0, [R23+URZ+0xe0], R14 ;  /* 0x0000e00e170075a7 */ /* 0x0022a4000800017f */
[----:B--2---:R-:W-:Y:S05]  /*7e70*/  @!P0 NANOSLEEP.SYNCS 0x989680 ;  /* 0x009896800000895d */ /* 0x004fea0003900000 */
[----:B------:R-:W2:Y:S02]  /*7e80*/  @!P0 SYNCS.PHASECHK.TRANS64 P0, [R23+URZ+0xe0], R14 ;  /* 0x0000e00e170085a7 */ /* 0x000ea4000800007f */
[----:B--2---:R-:W-:Y:S05]  /*7e90*/  @!P0 BRA `(.L_x_175) ;  /* 0xfffffffc00f08947 */ /* 0x004fea000383ffff */
[----:B------:R-:W-:Y:S05]  /*7ea0*/  BRA `(.L_x_218) ;  /* 0xffffffe400187947 */ /* 0x000fea000383ffff */
.L_x_183:
[----:B------:R-:W-:Y:S01]  /*7eb0*/  BSSY B0, `(.L_x_219) ;  /* 0x0000006000007945 */ /* 0x000fe20003800000 */
[----:B------:R-:W-:-:S07]  /*7ec0*/  IMAD.MOV.U32 R15, RZ, RZ, -0x1 ;  /* 0xffffffffff0f7424 */ /* 0x000fce00078e00ff */
[----:B------:R-:W-:Y:S05]  /*7ed0*/  WARPSYNC.COLLECTIVE R15, `(.L_x_220) ;  /* 0x000000000f0c7348 */ /* 0x000fea0003c00000 */
[----:B------:R-:W-:Y:S02]  /*7ee0*/  ELECT P6, UR62, PT ;  /* 0x00000000003e782f */ /* 0x000fe400038c0000 */
[----:B------:R-:W-:Y:S01]  /*7ef0*/  MOV R14, UR62 ;  /* 0x0000003e000e7c02 */ /* 0x000fe20008000f00 */
[----:B------:R-:W-:Y:S10]  /*7f00*/  ENDCOLLECTIVE ;  /* 0x000000000000791b */ /* 0x000ff40003800000 */
.L_x_220:
[----:B------:R-:W-:Y:S05]  /*7f10*/  BSYNC B0 ;  /* 0x0000000000007941 */ /* 0x000fea0003800000 */
.L_x_219:
[----:B------:R-:W-:Y:S05]  /*7f20*/  BRA `(.L_x_221) ;  /* 0xffffffec00707947 */ /* 0x000fea000383ffff */
.L_x_187:
[----:B0-----:R0:W1:Y:S02]  /*7f30*/  SYNCS.PHASECHK.TRANS64.TRYWAIT P0, [R7+URZ], R2 ;  /* 0x00000002070075a7 */ /* 0x001064000800017f */
[----:B-1----:R-:W-:Y:S05]  /*7f40*/  @!P0 NANOSLEEP.SYNCS 0x989680 ;  /* 0x009896800000895d */ /* 0x002fea0003900000 */
[----:B------:R-:W1:Y:S02]  /*7f50*/  @!P0 SYNCS.PHASECHK.TRANS64 P0, [R7+URZ], R2 ;  /* 0x00000002070085a7 */ /* 0x000e64000800007f */
[----:B-1----:R-:W-:Y:S05]  /*7f60*/  @!P0 BRA `(.L_x_187) ;  /* 0xfffffffc00f08947 */ /* 0x002fea000383ffff */
[----:B------:R-:W-:Y:S05]  /*7f70*/  BRA `(.L_x_222) ;  /* 0xffffffec00b07947 */ /* 0x000fea000383ffff */
.L_x_188:
[----:B0-----:R0:W1:Y:S02]  /*7f80*/  SYNCS.PHASECHK.TRANS64.TRYWAIT P0, [R6+URZ], R3 ;  /* 0x00000003060075a7 */ /* 0x001064000800017f */
[----:B-1----:R-:W-:Y:S05]  /*7f90*/  @!P0 NANOSLEEP.SYNCS 0x989680 ;  /* 0x009896800000895d */ /* 0x002fea0003900000 */
[----:B------:R-:W1:Y:S02]  /*7fa0*/  @!P0 SYNCS.PHASECHK.TRANS64 P0, [R6+URZ], R3 ;  /* 0x00000003060085a7 */ /* 0x000e64000800007f */
[----:B-1----:R-:W-:Y:S05]  /*7fb0*/  @!P0 BRA `(.L_x_188) ;  /* 0xfffffffc00f08947 */ /* 0x002fea000383ffff */
[----:B------:R-:W-:Y:S05]  /*7fc0*/  BRA `(.L_x_223) ;  /* 0xffffffec00c07947 */ /* 0x000fea000383ffff */
.L_x_189:
[----:B0-----:R0:W1:Y:S02]  /*7fd0*/  SYNCS.PHASECHK.TRANS64.TRYWAIT P0, [R7+URZ], R4 ;  /* 0x00000004070075a7 */ /* 0x001064000800017f */
[----:B-1----:R-:W-:Y:S05]  /*7fe0*/  @!P0 NANOSLEEP.SYNCS 0x989680 ;  /* 0x009896800000895d */ /* 0x002fea0003900000 */
[----:B------:R-:W1:Y:S02]  /*7ff0*/  @!P0 SYNCS.PHASECHK.TRANS64 P0, [R7+URZ], R4 ;  /* 0x00000004070085a7 */ /* 0x000e64000800007f */
[----:B-1----:R-:W-:Y:S05]  /*8000*/  @!P0 BRA `(.L_x_189) ;  /* 0xfffffffc00f08947 */ /* 0x002fea000383ffff */
[----:B------:R-:W-:Y:S05]  /*8010*/  BRA `(.L_x_224) ;  /* 0xffffffec00d07947 */ /* 0x000fea000383ffff */
.L_x_190:
[----:B0-----:R0:W1:Y:S02]  /*8020*/  SYNCS.PHASECHK.TRANS64.TRYWAIT P0, [R6+URZ], R3 ;  /* 0x00000003060075a7 */ /* 0x001064000800017f */
[----:B-1----:R-:W-:Y:S05]  /*8030*/  @!P0 NANOSLEEP.SYNCS 0x989680 ;  /* 0x009896800000895d */ /* 0x002fea0003900000 */
[----:B------:R-:W1:Y:S02]  /*8040*/  @!P0 SYNCS.PHASECHK.TRANS64 P0, [R6+URZ], R3 ;  /* 0x00000003060085a7 */ /* 0x000e64000800007f */
[----:B-1----:R-:W-:Y:S05]  /*8050*/  @!P0 BRA `(.L_x_190) ;  /* 0xfffffffc00f08947 */ /* 0x002fea000383ffff */
[----:B------:R-:W-:Y:S05]  /*8060*/  BRA `(.L_x_225) ;  /* 0xffffffec00e07947 */ /* 0x000fea000383ffff */
.L_x_191:
[----:B0-----:R0:W1:Y:S02]  /*8070*/  SYNCS.PHASECHK.TRANS64.TRYWAIT P0, [R7+URZ], R4 ;  /* 0x00000004070075a7 */ /* 0x001064000800017f */
[----:B-1----:R-:W-:Y:S05]  /*8080*/  @!P0 NANOSLEEP.SYNCS 0x989680 ;  /* 0x009896800000895d */ /* 0x002fea0003900000 */
[----:B------:R-:W1:Y:S02]  /*8090*/  @!P0 SYNCS.PHASECHK.TRANS64 P0, [R7+URZ], R4 ;  /* 0x00000004070085a7 */ /* 0x000e64000800007f */
[----:B-1----:R-:W-:Y:S05]  /*80a0*/  @!P0 BRA `(.L_x_191) ;  /* 0xfffffffc00f08947 */ /* 0x002fea000383ffff */
[----:B------:R-:W-:Y:S05]  /*80b0*/  BRA `(.L_x_226) ;  /* 0xffffffec00f07947 */ /* 0x000fea000383ffff */
.L_x_192:
[----:B0-----:R0:W1:Y:S02]  /*80c0*/  SYNCS.PHASECHK.TRANS64.TRYWAIT P0, [R6+URZ], R3 ;  /* 0x00000003060075a7 */ /* 0x001064000800017f */
[----:B-1----:R-:W-:Y:S05]  /*80d0*/  @!P0 NANOSLEEP.SYNCS 0x989680 ;  /* 0x009896800000895d */ /* 0x002fea0003900000 */
[----:B------:R-:W1:Y:S02]  /*80e0*/  @!P0 SYNCS.PHASECHK.TRANS64 P0, [R6+URZ], R3 ;  /* 0x00000003060085a7 */ /* 0x000e64000800007f */
[----:B-1----:R-:W-:Y:S05]  /*80f0*/  @!P0 BRA `(.L_x_192) ;  /* 0xfffffffc00f08947 */ /* 0x002fea000383ffff */
[----:B------:R-:W-:Y:S05]  /*8100*/  BRA `(.L_x_227) ;  /* 0xfffffff000007947 */ /* 0x000fea000383ffff */
.L_x_193:
[----:B0-----:R0:W1:Y:S02]  /*8110*/  SYNCS.PHASECHK.TRANS64.TRYWAIT P0, [R7+URZ], R4 ;  /* 0x00000004070075a7 */ /* 0x001064000800017f */
[----:B-1----:R-:W-:Y:S05]  /*8120*/  @!P0 NANOSLEEP.SYNCS 0x989680 ;  /* 0x009896800000895d */ /* 0x002fea0003900000 */
[----:B------:R-:W1:Y:S02]  /*8130*/  @!P0 SYNCS.PHASECHK.TRANS64 P0, [R7+URZ], R4 ;  /* 0x00000004070085a7 */ /* 0x000e64000800007f */
[----:B-1----:R-:W-:Y:S05]  /*8140*/  @!P0 BRA `(.L_x_193) ;  /* 0xfffffffc00f08947 */ /* 0x002fea000383ffff */
[----:B------:R-:W-:Y:S05]  /*8150*/  BRA `(.L_x_228) ;  /* 0xfffffff000107947 */ /* 0x000fea000383ffff */
.L_x_194:
[----:B0-----:R0:W1:Y:S02]  /*8160*/  SYNCS.PHASECHK.TRANS64.TRYWAIT P0, [R6+URZ], R3 ;  /* 0x00000003060075a7 */ /* 0x001064000800017f */
[----:B-1----:R-:W-:Y:S05]  /*8170*/  @!P0 NANOSLEEP.SYNCS 0x989680 ;  /* 0x009896800000895d */ /* 0x002fea0003900000 */
[----:B------:R-:W1:Y:S02]  /*8180*/  @!P0 SYNCS.PHASECHK.TRANS64 P0, [R6+URZ], R3 ;  /* 0x00000003060085a7 */ /* 0x000e64000800007f */
[----:B-1----:R-:W-:Y:S05]  /*8190*/  @!P0 BRA `(.L_x_194) ;  /* 0xfffffffc00f08947 */ /* 0x002fea000383ffff */
[----:B------:R-:W-:Y:S05]  /*81a0*/  BRA `(.L_x_229) ;  /* 0xfffffff000207947 */ /* 0x000fea000383ffff */
.L_x_195:
[----:B0-----:R0:W1:Y:S02]  /*81b0*/  SYNCS.PHASECHK.TRANS64.TRYWAIT P0, [R7+URZ], R4 ;  /* 0x00000004070075a7 */ /* 0x001064000800017f */
[----:B-1----:R-:W-:Y:S05]  /*81c0*/  @!P0 NANOSLEEP.SYNCS 0x989680 ;  /* 0x009896800000895d */ /* 0x002fea0003900000 */
[----:B------:R-:W1:Y:S02]  /*81d0*/  @!P0 SYNCS.PHASECHK.TRANS64 P0, [R7+URZ], R4 ;  /* 0x00000004070085a7 */ /* 0x000e64000800007f */
[----:B-1----:R-:W-:Y:S05]  /*81e0*/  @!P0 BRA `(.L_x_195) ;  /* 0xfffffffc00f08947 */ /* 0x002fea000383ffff */
[----:B------:R-:W-:Y:S05]  /*81f0*/  BRA `(.L_x_230) ;  /* 0xfffffff000307947 */ /* 0x000fea000383ffff */
.L_x_196:
[----:B0-----:R0:W1:Y:S02]  /*8200*/  SYNCS.PHASECHK.TRANS64.TRYWAIT P0, [R6+URZ], R3 ;  /* 0x00000003060075a7 */ /* 0x001064000800017f */
[----:B-1----:R-:W-:Y:S05]  /*8210*/  @!P0 NANOSLEEP.SYNCS 0x989680 ;  /* 0x009896800000895d */ /* 0x002fea0003900000 */
[----:B------:R-:W1:Y:S02]  /*8220*/  @!P0 SYNCS.PHASECHK.TRANS64 P0, [R6+URZ], R3 ;  /* 0x00000003060085a7 */ /* 0x000e64000800007f */
[----:B-1----:R-:W-:Y:S05]  /*8230*/  @!P0 BRA `(.L_x_196) ;  /* 0xfffffffc00f08947 */ /* 0x002fea000383ffff */
[----:B------:R-:W-:Y:S05]  /*8240*/  BRA `(.L_x_231) ;  /* 0xfffffff000407947 */ /* 0x000fea000383ffff */
.L_x_197:
[----:B0-----:R0:W1:Y:S02]  /*8250*/  SYNCS.PHASECHK.TRANS64.TRYWAIT P0, [R7+URZ], R4 ;  /* 0x00000004070075a7 */ /* 0x001064000800017f */
[----:B-1----:R-:W-:Y:S05]  /*8260*/  @!P0 NANOSLEEP.SYNCS 0x989680 ;  /* 0x009896800000895d */ /* 0x002fea0003900000 */
[----:B------:R-:W1:Y:S02]  /*8270*/  @!P0 SYNCS.PHASECHK.TRANS64 P0, [R7+URZ], R4 ;  /* 0x00000004070085a7 */ /* 0x000e64000800007f */
[----:B-1----:R-:W-:Y:S05]  /*8280*/  @!P0 BRA `(.L_x_197) ;  /* 0xfffffffc00f08947 */ /* 0x002fea000383ffff */
[----:B------:R-:W-:Y:S05]  /*8290*/  BRA `(.L_x_232) ;  /* 0xfffffff000507947 */ /* 0x000fea000383ffff */
.L_x_198:
[----:B0-----:R0:W1:Y:S02]  /*82a0*/  SYNCS.PHASECHK.TRANS64.TRYWAIT P0, [R6+URZ], R3 ;  /* 0x00000003060075a7 */ /* 0x001064000800017f */
[----:B-1----:R-:W-:Y:S05]  /*82b0*/  @!P0 NANOSLEEP.SYNCS 0x989680 ;  /* 0x009896800000895d */ /* 0x002fea0003900000 */
[----:B------:R-:W1:Y:S02]  /*82c0*/  @!P0 SYNCS.PHASECHK.TRANS64 P0, [R6+URZ], R3 ;  /* 0x00000003060085a7 */ /* 0x000e64000800007f */
[----:B-1----:R-:W-:Y:S05]  /*82d0*/  @!P0 BRA `(.L_x_198) ;  /* 0xfffffffc00f08947 */ /* 0x002fea000383ffff */
[----:B------:R-:W-:Y:S05]  /*82e0*/  BRA `(.L_x_233) ;  /* 0xfffffff000607947 */ /* 0x000fea000383ffff */
.L_x_199:
[----:B0-----:R0:W1:Y:S02]  /*82f0*/  SYNCS.PHASECHK.TRANS64.TRYWAIT P0, [R7+URZ], R4 ;  /* 0x00000004070075a7 */ /* 0x001064000800017f */
[----:B-1----:R-:W-:Y:S05]  /*8300*/  @!P0 NANOSLEEP.SYNCS 0x989680 ;  /* 0x009896800000895d */ /* 0x002fea0003900000 */
[----:B------:R-:W1:Y:S02]  /*8310*/  @!P0 SYNCS.PHASECHK.TRANS64 P0, [R7+URZ], R4 ;  /* 0x00000004070085a7 */ /* 0x000e64000800007f */
[----:B-1----:R-:W-:Y:S05]  /*8320*/  @!P0 BRA `(.L_x_199) ;  /* 0xfffffffc00f08947 */ /* 0x002fea000383ffff */
[----:B------:R-:W-:Y:S05]  /*8330*/  BRA `(.L_x_234) ;  /* 0xfffffff000707947 */ /* 0x000fea000383ffff */
.L_x_200:
[----:B0-----:R0:W1:Y:S02]  /*8340*/  SYNCS.PHASECHK.TRANS64.TRYWAIT P0, [R6+URZ], R3 ;  /* 0x00000003060075a7 */ /* 0x001064000800017f */
[----:B-1----:R-:W-:Y:S05]  /*8350*/  @!P0 NANOSLEEP.SYNCS 0x989680 ;  /* 0x009896800000895d */ /* 0x002fea0003900000 */
[----:B------:R-:W1:Y:S02]  /*8360*/  @!P0 SYNCS.PHASECHK.TRANS64 P0, [R6+URZ], R3 ;  /* 0x00000003060085a7 */ /* 0x000e64000800007f */
[----:B-1----:R-:W-:Y:S05]  /*8370*/  @!P0 BRA `(.L_x_200) ;  /* 0xfffffffc00f08947 */ /* 0x002fea000383ffff */
[----:B------:R-:W-:Y:S05]  /*8380*/  BRA `(.L_x_235) ;  /* 0xfffffff000807947 */ /* 0x000fea000383ffff */
.L_x_201:
[----:B0-----:R0:W1:Y:S02]  /*8390*/  SYNCS.PHASECHK.TRANS64.TRYWAIT P0, [R7+URZ], R4 ;  /* 0x00000004070075a7 */ /* 0x001064000800017f */
[----:B-1----:R-:W-:Y:S05]  /*83a0*/  @!P0 NANOSLEEP.SYNCS 0x989680 ;  /* 0x009896800000895d */ /* 0x002fea0003900000 */
[----:B------:R-:W1:Y:S02]  /*83b0*/  @!P0 SYNCS.PHASECHK.TRANS64 P0, [R7+URZ], R4 ;  /* 0x00000004070085a7 */ /* 0x000e64000800007f */
[----:B-1----:R-:W-:Y:S05]  /*83c0*/  @!P0 BRA `(.L_x_201) ;  /* 0xfffffffc00f08947 */ /* 0x002fea000383ffff */
[----:B------:R-:W-:Y:S05]  /*83d0*/  BRA `(.L_x_236) ;  /* 0xfffffff000907947 */ /* 0x000fea000383ffff */
.L_x_202:
[----:B0-----:R0:W1:Y:S02]  /*83e0*/  SYNCS.PHASECHK.TRANS64.TRYWAIT P0, [R6+URZ], R3 ;  /* 0x00000003060075a7 */ /* 0x001064000800017f */
[----:B-1----:R-:W-:Y:S05]  /*83f0*/  @!P0 NANOSLEEP.SYNCS 0x989680 ;  /* 0x009896800000895d */ /* 0x002fea0003900000 */
[----:B------:R-:W1:Y:S02]  /*8400*/  @!P0 SYNCS.PHASECHK.TRANS64 P0, [R6+URZ], R3 ;  /* 0x00000003060085a7 */ /* 0x000e64000800007f */
[----:B-1----:R-:W-:Y:S05]  /*8410*/  @!P0 BRA `(.L_x_202) ;  /* 0xfffffffc00f08947 */ /* 0x002fea000383ffff */
[----:B------:R-:W-:Y:S05]  /*8420*/  BRA `(.L_x_237) ;  /* 0xfffffff000a07947 */ /* 0x000fea000383ffff */
.L_x_203:
[----:B0-----:R0:W1:Y:S02]  /*8430*/  SYNCS.PHASECHK.TRANS64.TRYWAIT P0, [R7+URZ], R4 ;  /* 0x00000004070075a7 */ /* 0x001064000800017f */
[----:B-1----:R-:W-:Y:S05]  /*8440*/  @!P0 NANOSLEEP.SYNCS 0x989680 ;  /* 0x009896800000895d */ /* 0x002fea0003900000 */
[----:B------:R-:W1:Y:S02]  /*8450*/  @!P0 SYNCS.PHASECHK.TRANS64 P0, [R7+URZ], R4 ;  /* 0x00000004070085a7 */ /* 0x000e64000800007f */
[----:B-1----:R-:W-:Y:S05]  /*8460*/  @!P0 BRA `(.L_x_203) ;  /* 0xfffffffc00f08947 */ /* 0x002fea000383ffff */
[----:B------:R-:W-:Y:S05]  /*8470*/  BRA `(.L_x_238) ;  /* 0xfffffff000b07947 */ /* 0x000fea000383ffff */
.L_x_204:
[----:B0-----:R0:W1:Y:S02]  /*8480*/  SYNCS.PHASECHK.TRANS64.TRYWAIT P0, [R6+URZ], R3 ;  /* 0x00000003060075a7 */ /* 0x001064000800017f */
[----:B-1----:R-:W-:Y:S05]  /*8490*/  @!P0 NANOSLEEP.SYNCS 0x989680 ;  /* 0x009896800000895d */ /* 0x002fea0003900000 */
[----:B------:R-:W1:Y:S02]  /*84a0*/  @!P0 SYNCS.PHASECHK.TRANS64 P0, [R6+URZ], R3 ;  /* 0x00000003060085a7 */ /* 0x000e64000800007f */
[----:B-1----:R-:W-:Y:S05]  /*84b0*/  @!P0 BRA `(.L_x_204) ;  /* 0xfffffffc00f08947 */ /* 0x002fea000383ffff */
[----:B------:R-:W-:Y:S05]  /*84c0*/  BRA `(.L_x_239) ;  /* 0xfffffff000c07947 */ /* 0x000fea000383ffff */
.L_x_205:
[----:B0-----:R0:W1:Y:S02]  /*84d0*/  SYNCS.PHASECHK.TRANS64.TRYWAIT P0, [R7+URZ], R4 ;  /* 0x00000004070075a7 */ /* 0x001064000800017f */
[----:B-1----:R-:W-:Y:S05]  /*84e0*/  @!P0 NANOSLEEP.SYNCS 0x989680 ;  /* 0x009896800000895d */ /* 0x002fea0003900000 */
[----:B------:R-:W1:Y:S02]  /*84f0*/  @!P0 SYNCS.PHASECHK.TRANS64 P0, [R7+URZ], R4 ;  /* 0x00000004070085a7 */ /* 0x000e64000800007f */
[----:B-1----:R-:W-:Y:S05]  /*8500*/  @!P0 BRA `(.L_x_205) ;  /* 0xfffffffc00f08947 */ /* 0x002fea000383ffff */
[----:B------:R-:W-:Y:S05]  /*8510*/  BRA `(.L_x_240) ;  /* 0xfffffff000d07947 */ /* 0x000fea000383ffff */
.L_x_206:
[----:B0-----:R0:W1:Y:S02]  /*8520*/  SYNCS.PHASECHK.TRANS64.TRYWAIT P0, [R6+URZ], R3 ;  /* 0x00000003060075a7 */ /* 0x001064000800017f */
[----:B-1----:R-:W-:Y:S05]  /*8530*/  @!P0 NANOSLEEP.SYNCS 0x989680 ;  /* 0x009896800000895d */ /* 0x002fea0003900000 */
[----:B------:R-:W1:Y:S02]  /*8540*/  @!P0 SYNCS.PHASECHK.TRANS64 P0, [R6+URZ], R3 ;  /* 0x00000003060085a7 */ /* 0x000e64000800007f */
[----:B-1----:R-:W-:Y:S05]  /*8550*/  @!P0 BRA `(.L_x_206) ;  /* 0xfffffffc00f08947 */ /* 0x002fea000383ffff */
[----:B------:R-:W-:Y:S05]  /*8560*/  BRA `(.L_x_241) ;  /* 0xfffffff000e07947 */ /* 0x000fea000383ffff */
.L_x_207:
[----:B0-----:R0:W1:Y:S02]  /*8570*/  SYNCS.PHASECHK.TRANS64.TRYWAIT P0, [R7+URZ], R4 ;  /* 0x00000004070075a7 */ /* 0x001064000800017f */
[----:B-1----:R-:W-:Y:S05]  /*8580*/  @!P0 NANOSLEEP.SYNCS 0x989680 ;  /* 0x009896800000895d */ /* 0x002fea0003900000 */
[----:B------:R-:W1:Y:S02]  /*8590*/  @!P0 SYNCS.PHASECHK.TRANS64 P0, [R7+URZ], R4 ;  /* 0x00000004070085a7 */ /* 0x000e64000800007f */
[----:B-1----:R-:W-:Y:S05]  /*85a0*/  @!P0 BRA `(.L_x_207) ;  /* 0xfffffffc00f08947 */ /* 0x002fea000383ffff */
[----:B------:R-:W-:Y:S05]  /*85b0*/  BRA `(.L_x_242) ;  /* 0xfffffff000f07947 */ /* 0x000fea000383ffff */
.L_x_208:
[----:B0-----:R0:W1:Y:S02]  /*85c0*/  SYNCS.PHASECHK.TRANS64.TRYWAIT P0, [R6+URZ], R3 ;  /* 0x00000003060075a7 */ /* 0x001064000800017f */
[----:B-1----:R-:W-:Y:S05]  /*85d0*/  @!P0 NANOSLEEP.SYNCS 0x989680 ;  /* 0x009896800000895d */ /* 0x002fea0003900000 */
[----:B------:R-:W1:Y:S02]  /*85e0*/  @!P0 SYNCS.PHASECHK.TRANS64 P0, [R6+URZ], R3 ;  /* 0x00000003060085a7 */ /* 0x000e64000800007f */
[----:B-1----:R-:W-:Y:S05]  /*85f0*/  @!P0 BRA `(.L_x_208) ;  /* 0xfffffffc00f08947 */ /* 0x002fea000383ffff */
[----:B------:R-:W-:Y:S05]  /*8600*/  BRA `(.L_x_243) ;  /* 0xfffffff400007947 */ /* 0x000fea000383ffff */
.L_x_209:
[----:B0-----:R0:W1:Y:S02]  /*8610*/  SYNCS.PHASECHK.TRANS64.TRYWAIT P0, [R7+URZ], R4 ;  /* 0x00000004070075a7 */ /* 0x001064000800017f */
[----:B-1----:R-:W-:Y:S05]  /*8620*/  @!P0 NANOSLEEP.SYNCS 0x989680 ;  /* 0x009896800000895d */ /* 0x002fea0003900000 */
[----:B------:R-:W1:Y:S02]  /*8630*/  @!P0 SYNCS.PHASECHK.TRANS64 P0, [R7+URZ], R4 ;  /* 0x00000004070085a7 */ /* 0x000e64000800007f */
[----:B-1----:R-:W-:Y:S05]  /*8640*/  @!P0 BRA `(.L_x_209) ;  /* 0xfffffffc00f08947 */ /* 0x002fea000383ffff */
[----:B------:R-:W-:Y:S05]  /*8650*/  BRA `(.L_x_244) ;  /* 0xfffffff400107947 */ /* 0x000fea000383ffff */
.L_x_210:
[----:B0-----:R0:W1:Y:S02]  /*8660*/  SYNCS.PHASECHK.TRANS64.TRYWAIT P0, [R6+URZ], R3 ;  /* 0x00000003060075a7 */ /* 0x001064000800017f */
[----:B-1----:R-:W-:Y:S05]  /*8670*/  @!P0 NANOSLEEP.SYNCS 0x989680 ;  /* 0x009896800000895d */ /* 0x002fea0003900000 */
[----:B------:R-:W1:Y:S02]  /*8680*/  @!P0 SYNCS.PHASECHK.TRANS64 P0, [R6+URZ], R3 ;  /* 0x00000003060085a7 */ /* 0x000e64000800007f */
[----:B-1----:R-:W-:Y:S05]  /*8690*/  @!P0 BRA `(.L_x_210) ;  /* 0xfffffffc00f08947 */ /* 0x002fea000383ffff */
[----:B------:R-:W-:Y:S05]  /*86a0*/  BRA `(.L_x_245) ;  /* 0xfffffff400207947 */ /* 0x000fea000383ffff */
.L_x_211:
[----:B0-----:R0:W1:Y:S02]  /*86b0*/  SYNCS.PHASECHK.TRANS64.TRYWAIT P0, [R7+URZ], R4 ;  /* 0x00000004070075a7 */ /* 0x001064000800017f */
[----:B-1----:R-:W-:Y:S05]  /*86c0*/  @!P0 NANOSLEEP.SYNCS 0x989680 ;  /* 0x009896800000895d */ /* 0x002fea0003900000 */
[----:B------:R-:W1:Y:S02]  /*86d0*/  @!P0 SYNCS.PHASECHK.TRANS64 P0, [R7+URZ], R4 ;  /* 0x00000004070085a7 */ /* 0x000e64000800007f */
[----:B-1----:R-:W-:Y:S05]  /*86e0*/  @!P0 BRA `(.L_x_211) ;  /* 0xfffffffc00f08947 */ /* 0x002fea000383ffff */
[----:B------:R-:W-:Y:S05]  /*86f0*/  BRA `(.L_x_246) ;  /* 0xfffffff400307947 */ /* 0x000fea000383ffff */
.L_x_212:
[----:B0-----:R0:W1:Y:S02]  /*8700*/  SYNCS.PHASECHK.TRANS64.TRYWAIT P0, [R6+URZ], R3 ;  /* 0x00000003060075a7 */ /* 0x001064000800017f */
[----:B-1----:R-:W-:Y:S05]  /*8710*/  @!P0 NANOSLEEP.SYNCS 0x989680 ;  /* 0x009896800000895d */ /* 0x002fea0003900000 */
[----:B------:R-:W1:Y:S02]  /*8720*/  @!P0 SYNCS.PHASECHK.TRANS64 P0, [R6+URZ], R3 ;  /* 0x00000003060085a7 */ /* 0x000e64000800007f */
[----:B-1----:R-:W-:Y:S05]  /*8730*/  @!P0 BRA `(.L_x_212) ;  /* 0xfffffffc00f08947 */ /* 0x002fea000383ffff */
[----:B------:R-:W-:Y:S05]  /*8740*/  BRA `(.L_x_247) ;  /* 0xfffffff400407947 */ /* 0x000fea000383ffff */
.L_x_213:
[----:B-1----:R1:W2:Y:S02]  /*8750*/  SYNCS.PHASECHK.TRANS64.TRYWAIT P0, [R7+URZ], R4 ;  /* 0x00000004070075a7 */ /* 0x0022a4000800017f */
[----:B--2---:R-:W-:Y:S05]  /*8760*/  @!P0 NANOSLEEP.SYNCS 0x989680 ;  /* 0x009896800000895d */ /* 0x004fea0003900000 */
[----:B------:R-:W2:Y:S02]  /*8770*/  @!P0 SYNCS.PHASECHK.TRANS64 P0, [R7+URZ], R4 ;  /* 0x00000004070085a7 */ /* 0x000ea4000800007f */
[----:B--2---:R-:W-:Y:S05]  /*8780*/  @!P0 BRA `(.L_x_213) ;  /* 0xfffffffc00f08947 */ /* 0x004fea000383ffff */
[----:B------:R-:W-:Y:S05]  /*8790*/  BRA `(.L_x_248) ;  /* 0xfffffff400487947 */ /* 0x000fea000383ffff */
.L_x_249:
[----:B------:R-:W-:-:S00]  /*87a0*/  BRA `(.L_x_249) ;  /* 0xfffffffc00fc7947 */ /* 0x000fc0000383ffff */
[----:B------:R-:W-:-:S00]  /*87b0*/  NOP ;  /* 0x0000000000007918 */ /* 0x000fc00000000000 */
        /* <DEDUP_REMOVED lines=12> */
.L_x_250:


//--------------------- .nv.global.init           --------------------------
	.section	.nv.global.init,"aw",@progbits
.nv.global.init:
	.type		$str$22,@object
	.size		$str$22,($str$23 - $str$22)
$str$22:
        /*0000*/ 	.byte	0x6b, 0x5f, 0x74, 0x69, 0x6c, 0x65, 0x5f, 0x63, 0x6f, 0x75, 0x6e, 0x74, 0x20, 0x3e, 0x3d, 0x20
        /*0010*/ 	.byte	0x31, 0x00
	.type		$str$23,@object
	.size		$str$23,(__unnamed_1 - $str$23)
$str$23:
        /*0012*/ 	.byte	0x2f, 0x74, 0x6d, 0x70, 0x2f, 0x63, 0x75, 0x74, 0x6c, 0x61, 0x73, 0x73, 0x5f, 0x73, 0x77, 0x65
        /*0022*/ 	.byte	0x65, 0x70, 0x5f, 0x73, 0x72, 0x63, 0x2f, 0x69, 0x6e, 0x63, 0x6c, 0x75, 0x64, 0x65, 0x2f, 0x63
        /*0032*/ 	.byte	0x75, 0x74, 0x6c, 0x61, 0x73, 0x73, 0x2f, 0x67, 0x65, 0x6d, 0x6d, 0x2f, 0x63, 0x6f, 0x6c, 0x6c
        /*0042*/ 	.byte	0x65, 0x63, 0x74, 0x69, 0x76, 0x65, 0x2f, 0x73, 0x6d, 0x39, 0x30, 0x5f, 0x6d, 0x6d, 0x61, 0x5f
        /*0052*/ 	.byte	0x74, 0x6d, 0x61, 0x5f, 0x67, 0x6d, 0x6d, 0x61, 0x5f, 0x73, 0x73, 0x5f, 0x77, 0x61, 0x72, 0x70
        /*0062*/ 	.byte	0x73, 0x70, 0x65, 0x63, 0x69, 0x61, 0x6c, 0x69, 0x7a, 0x65, 0x64, 0x2e, 0x68, 0x70, 0x70, 0x00
	.type		__unnamed_1,@object
	.size		__unnamed_1,(.L_0 - __unnamed_1)
__unnamed_1:
        /*0072*/ 	.byte	0x76, 0x6f, 0x69, 0x64, 0x20, 0x63, 0x75, 0x74, 0x6c, 0x61, 0x73, 0x73, 0x3a, 0x3a, 0x67, 0x65
        /* <DEDUP_REMOVED lines=172> */
        /*0b42*/ 	.byte	0x69, 0x64, 0x65, 0x6e, 0x74, 0x69, 0x74, 0x79, 0x5d, 0x00
.L_0:


//--------------------- .nv.shared._ZN7cutlass13device_kernelINS_4gemm6kernel13GemmUniversalIN4cute5tupleIJiiiiEEENS1_10collective13CollectiveMmaINS1_34MainloopSm90TmaGmmaWarpSpecializedILi28ENS5_IJNS4_1CILi4EEENSA_ILi1EEESC_EEENS1_35KernelTmaWarpSpecializedCooperativeEEENS5_IJNSA_ILi128EEESG_NSA_ILi32EEEEEEaNS5_IJlSC_lEEEaSJ_NS4_8TiledMMAINS4_8MMA_AtomIJNS4_4SM904GMMA27MMA_64x128x32_S32S8S8_SS_TNEEEENS4_6LayoutINS5_IJNSA_ILi2EEESC_SC_EEENS5_IJSC_NSA_ILi0EEEST_EEEEENS5_IJNS4_10UnderscoreESW_SW_EEEEENS4_13SM90_TMA_LOADENS4_14ComposedLayoutINS4_7SwizzleILi1ELi4ELi3EEENS4_18smem_ptr_flag_bitsILi8EEENSQ_INS5_IJNSA_ILi8EEESH_EEENS5_IJSH_SC_EEEEEEEvNS4_8identityENS4_23SM90_TMA_LOAD_MULTICASTES19_vS1A_EENS_8epilogue10collective6detail29Sm90TmaWarpSpecializedAdapterINS1E_15DefaultEpilogueIaSJ_SJ_NS1D_6thread17LinearCombinationIaLi1EiiLNS1I_9ScaleType4KindE0ELNS_15FloatRoundStyleE2EaEENS1_15EpilogueDefaultEEEEEvvEEEEvNT_6ParamsE --------------------------
	.section	.nv.shared._ZN7cutlass13device_kernelINS_4gemm6kernel13GemmUniversalIN4cute5tupleIJiiiiEEENS1_10collective13CollectiveMmaINS1_34MainloopSm90TmaGmmaWarpSpecializedILi28ENS5_IJNS4_1CILi4EEENSA_ILi1EEESC_EEENS1_35KernelTmaWarpSpecializedCooperativeEEENS5_IJNSA_ILi128EEESG_NSA_ILi32EEEEEEaNS5_IJlSC_lEEEaSJ_NS4_8TiledMMAINS4_8MMA_AtomIJNS4_4SM904GMMA27MMA_64x128x32_S32S8S8_SS_TNEEEENS4_6LayoutINS5_IJNSA_ILi2EEESC_SC_EEENS5_IJSC_NSA_ILi0EEEST_EEEEENS5_IJNS4_10UnderscoreESW_SW_EEEEENS4_13SM90_TMA_LOADENS4_14ComposedLayoutINS4_7SwizzleILi1ELi4ELi3EEENS4_18smem_ptr_flag_bitsILi8EEENSQ_INS5_IJNSA_ILi8EEESH_EEENS5_IJSH_SC_EEEEEEEvNS4_8identityENS4_23SM90_TMA_LOAD_MULTICASTES19_vS1A_EENS_8epilogue10collective6detail29Sm90TmaWarpSpecializedAdapterINS1E_15DefaultEpilogueIaSJ_SJ_NS1D_6thread17LinearCombinationIaLi1EiiLNS1I_9ScaleType4KindE0ELNS_15FloatRoundStyleE2EaEENS1_15EpilogueDefaultEEEEEvvEEEEvNT_6ParamsE,"aw",@nobits
	.sectionflags	@""
	.align	16
	.zero		1024


//--------------------- .nv.shared.reserved.0     --------------------------
	.section	.nv.shared.reserved.0,"aw",@nobits
	.weak		__nv_reservedSMEM_offset_0_alias
	.size		__nv_reservedSMEM_offset_0_alias, 0, 0
	.other		__nv_reservedSMEM_offset_0_alias,@"STO_CUDA_RESERVED_SHARED STV_DEFAULT"
__nv_reservedSMEM_offset_0_alias:
	.zero		0


//--------------------- .nv.global                --------------------------
	.section	.nv.global,"aw",@nobits
.nv.global:
	.type		_ZN40_INTERNAL_48757b30_4_k_cu_71a3f330_233874cute1_E,@object
	.size		_ZN40_INTERNAL_48757b30_4_k_cu_71a3f330_233874cute1_E,(_ZN40_INTERNAL_48757b30_4_k_cu_71a3f330_233874cuda3std3__45__cpo6cbeginE - _ZN40_INTERNAL_48757b30_4_k_cu_71a3f330_233874cute1_E)
_ZN40_INTERNAL_48757b30_4_k_cu_71a3f330_233874cute1_E:
	.zero		1
	.type		_ZN40_INTERNAL_48757b30_4_k_cu_71a3f330_233874cuda3std3__45__cpo6cbeginE,@object
	.size		_ZN40_INTERNAL_48757b30_4_k_cu_71a3f330_233874cuda3std3__45__cpo6cbeginE,(_ZN40_INTERNAL_48757b30_4_k_cu_71a3f330_233874cuda3std3__48in_placeE - _ZN40_INTERNAL_48757b30_4_k_cu_71a3f330_233874cuda3std3__45__cpo6cbeginE)
_ZN40_INTERNAL_48757b30_4_k_cu_71a3f330_233874cuda3std3__45__cpo6cbeginE:
	.zero		1
	.type		_ZN40_INTERNAL_48757b30_4_k_cu_71a3f330_233874cuda3std3__48in_placeE,@object
	.size		_ZN40_INTERNAL_48757b30_4_k_cu_71a3f330_233874cuda3std3__48in_placeE,(_ZN40_INTERNAL_48757b30_4_k_cu_71a3f330_233874cuda3std6ranges3__45__cpo9iter_moveE - _ZN40_INTERNAL_48757b30_4_k_cu_71a3f330_233874cuda3std3__48in_placeE)
_ZN40_INTERNAL_48757b30_4_k_cu_71a3f330_233874cuda3std3__48in_placeE:
	.zero		1
	.type		_ZN40_INTERNAL_48757b30_4_k_cu_71a3f330_233874cuda3std6ranges3__45__cpo9iter_moveE,@object
	.size		_ZN40_INTERNAL_48757b30_4_k_cu_71a3f330_233874cuda3std6ranges3__45__cpo9iter_moveE,(_ZN40_INTERNAL_48757b30_4_k_cu_71a3f330_233874cuda3std3__45__cpo5beginE - _ZN40_INTERNAL_48757b30_4_k_cu_71a3f330_233874cuda3std6ranges3__45__cpo9iter_moveE)
_ZN40_INTERNAL_48757b30_4_k_cu_71a3f330_233874cuda3std6ranges3__45__cpo9iter_moveE:
	.zero		1
	.type		_ZN40_INTERNAL_48757b30_4_k_cu_71a3f330_233874cuda3std3__45__cpo5beginE,@object
	.size		_ZN40_INTERNAL_48757b30_4_k_cu_71a3f330_233874cuda3std3__45__cpo5beginE,(_ZN40_INTERNAL_48757b30_4_k_cu_71a3f330_233874cuda3std3__442_GLOBAL__N__48757b30_4_k_cu_71a3f330_233876ignoreE - _ZN40_INTERNAL_48757b30_4_k_cu_71a3f330_233874cuda3std3__45__cpo5beginE)
_ZN40_INTERNAL_48757b30_4_k_cu_71a3f330_233874cuda3std3__45__cpo5beginE:
	.zero		1
	.type		_ZN40_INTERNAL_48757b30_4_k_cu_71a3f330_233874cuda3std3__442_GLOBAL__N__48757b30_4_k_cu_71a3f330_233876ignoreE,@object
	.size		_ZN40_INTERNAL_48757b30_4_k_cu_71a3f330_233874cuda3std3__442_GLOBAL__N__48757b30_4_k_cu_71a3f330_233876ignoreE,(_ZN40_INTERNAL_48757b30_4_k_cu_71a3f330_233874cute7productE - _ZN40_INTERNAL_48757b30_4_k_cu_71a3f330_233874cuda3std3__442_GLOBAL__N__48757b30_4_k_cu_71a3f330_233876ignoreE)
_ZN40_INTERNAL_48757b30_4_k_cu_71a3f330_233874cuda3std3__442_GLOBAL__N__48757b30_4_k_cu_71a3f330_233876ignoreE:
	.zero		1
	.type		_ZN40_INTERNAL_48757b30_4_k_cu_71a3f330_233874cute7productE,@object
	.size		_ZN40_INTERNAL_48757b30_4_k_cu_71a3f330_233874cute7productE,(_ZN40_INTERNAL_48757b30_4_k_cu_71a3f330_233874cuda3std3__45__cpo3endE - _ZN40_INTERNAL_48757b30_4_k_cu_71a3f330_233874cute7productE)
_ZN40_INTERNAL_48757b30_4_k_cu_71a3f330_233874cute7productE:
	.zero		1
	.type		_ZN40_INTERNAL_48757b30_4_k_cu_71a3f330_233874cuda3std3__45__cpo3endE,@object
	.size		_ZN40_INTERNAL_48757b30_4_k_cu_71a3f330_233874cuda3std3__45__cpo3endE,(_ZN40_INTERNAL_48757b30_4_k_cu_71a3f330_233874cuda3std3__419piecewise_constructE - _ZN40_INTERNAL_48757b30_4_k_cu_71a3f330_233874cuda3std3__45__cpo3endE)
_ZN40_INTERNAL_48757b30_4_k_cu_71a3f330_233874cuda3std3__45__cpo3endE:
	.zero		1
	.type		_ZN40_INTERNAL_48757b30_4_k_cu_71a3f330_233874cuda3std3__419piecewise_constructE,@object
	.size		_ZN40_INTERNAL_48757b30_4_k_cu_71a3f330_233874cuda3std3__419piecewise_constructE,(_ZN40_INTERNAL_48757b30_4_k_cu_71a3f330_233874cuda3std3__45__cpo4cendE - _ZN40_INTERNAL_48757b30_4_k_cu_71a3f330_233874cuda3std3__419piecewise_constructE)
_ZN40_INTERNAL_48757b30_4_k_cu_71a3f330_233874cuda3std3__419piecewise_constructE:
	.zero		1
	.type		_ZN40_INTERNAL_48757b30_4_k_cu_71a3f330_233874cuda3std3__45__cpo4cendE,@object
	.size		_ZN40_INTERNAL_48757b30_4_k_cu_71a3f330_233874cuda3std3__45__cpo4cendE,(_ZN40_INTERNAL_48757b30_4_k_cu_71a3f330_233874cuda3std6ranges3__45__cpo4swapE - _ZN40_INTERNAL_48757b30_4_k_cu_71a3f330_233874cuda3std3__45__cpo4cendE)
_ZN40_INTERNAL_48757b30_4_k_cu_71a3f330_233874cuda3std3__45__cpo4cendE:
	.zero		1
	.type		_ZN40_INTERNAL_48757b30_4_k_cu_71a3f330_233874cuda3std6ranges3__45__cpo4swapE,@object
	.size		_ZN40_INTERNAL_48757b30_4_k_cu_71a3f330_233874cuda3std6ranges3__45__cpo4swapE,(.L_8 - _ZN40_INTERNAL_48757b30_4_k_cu_71a3f330_233874cuda3std6ranges3__45__cpo4swapE)
_ZN40_INTERNAL_48757b30_4_k_cu_71a3f330_233874cuda3std6ranges3__45__cpo4swapE:
	.zero		1
.L_8:


//--------------------- .nv.constant0._ZN7cutlass13device_kernelINS_4gemm6kernel13GemmUniversalIN4cute5tupleIJiiiiEEENS1_10collective13CollectiveMmaINS1_34MainloopSm90TmaGmmaWarpSpecializedILi28ENS5_IJNS4_1CILi4EEENSA_ILi1EEESC_EEENS1_35KernelTmaWarpSpecializedCooperativeEEENS5_IJNSA_ILi128EEESG_NSA_ILi32EEEEEEaNS5_IJlSC_lEEEaSJ_NS4_8TiledMMAINS4_8MMA_AtomIJNS4_4SM904GMMA27MMA_64x128x32_S32S8S8_SS_TNEEEENS4_6LayoutINS5_IJNSA_ILi2EEESC_SC_EEENS5_IJSC_NSA_ILi0EEEST_EEEEENS5_IJNS4_10UnderscoreESW_SW_EEEEENS4_13SM90_TMA_LOADENS4_14ComposedLayoutINS4_7SwizzleILi1ELi4ELi3EEENS4_18smem_ptr_flag_bitsILi8EEENSQ_INS5_IJNSA_ILi8EEESH_EEENS5_IJSH_SC_EEEEEEEvNS4_8identityENS4_23SM90_TMA_LOAD_MULTICASTES19_vS1A_EENS_8epilogue10collective6detail29Sm90TmaWarpSpecializedAdapterINS1E_15DefaultEpilogueIaSJ_SJ_NS1D_6thread17LinearCombinationIaLi1EiiLNS1I_9ScaleType4KindE0ELNS_15FloatRoundStyleE2EaEENS1_15EpilogueDefaultEEEEEvvEEEEvNT_6ParamsE --------------------------
	.section	.nv.constant0._ZN7cutlass13device_kernelINS_4gemm6kernel13GemmUniversalIN4cute5tupleIJiiiiEEENS1_10collective13CollectiveMmaINS1_34MainloopSm90TmaGmmaWarpSpecializedILi28ENS5_IJNS4_1CILi4EEENSA_ILi1EEESC_EEENS1_35KernelTmaWarpSpecializedCooperativeEEENS5_IJNSA_ILi128EEESG_NSA_ILi32EEEEEEaNS5_IJlSC_lEEEaSJ_NS4_8TiledMMAINS4_8MMA_AtomIJNS4_4SM904GMMA27MMA_64x128x32_S32S8S8_SS_TNEEEENS4_6LayoutINS5_IJNSA_ILi2EEESC_SC_EEENS5_IJSC_NSA_ILi0EEEST_EEEEENS5_IJNS4_10UnderscoreESW_SW_EEEEENS4_13SM90_TMA_LOADENS4_14ComposedLayoutINS4_7SwizzleILi1ELi4ELi3EEENS4_18smem_ptr_flag_bitsILi8EEENSQ_INS5_IJNSA_ILi8EEESH_EEENS5_IJSH_SC_EEEEEEEvNS4_8identityENS4_23SM90_TMA_LOAD_MULTICASTES19_vS1A_EENS_8epilogue10collective6detail29Sm90TmaWarpSpecializedAdapterINS1E_15DefaultEpilogueIaSJ_SJ_NS1D_6thread17LinearCombinationIaLi1EiiLNS1I_9ScaleType4KindE0ELNS_15FloatRoundStyleE2EaEENS1_15EpilogueDefaultEEEEEvvEEEEvNT_6ParamsE,"a",@progbits
	.sectionflags	@""
	.align	4
.nv.constant0._ZN7cutlass13device_kernelINS_4gemm6kernel13GemmUniversalIN4cute5tupleIJiiiiEEENS1_10collective13CollectiveMmaINS1_34MainloopSm90TmaGmmaWarpSpecializedILi28ENS5_IJNS4_1CILi4EEENSA_ILi1EEESC_EEENS1_35KernelTmaWarpSpecializedCooperativeEEENS5_IJNSA_ILi128EEESG_NSA_ILi32EEEEEEaNS5_IJlSC_lEEEaSJ_NS4_8TiledMMAINS4_8MMA_AtomIJNS4_4SM904GMMA27MMA_64x128x32_S32S8S8_SS_TNEEEENS4_6LayoutINS5_IJNSA_ILi2EEESC_SC_EEENS5_IJSC_NSA_ILi0EEEST_EEEEENS5_IJNS4_10UnderscoreESW_SW_EEEEENS4_13SM90_TMA_LOADENS4_14ComposedLayoutINS4_7SwizzleILi1ELi4ELi3EEENS4_18smem_ptr_flag_bitsILi8EEENSQ_INS5_IJNSA_ILi8EEESH_EEENS5_IJSH_SC_EEEEEEEvNS4_8identityENS4_23SM90_TMA_LOAD_MULTICASTES19_vS1A_EENS_8epilogue10collective6detail29Sm90TmaWarpSpecializedAdapterINS1E_15DefaultEpilogueIaSJ_SJ_NS1D_6thread17LinearCombinationIaLi1EiiLNS1I_9ScaleType4KindE0ELNS_15FloatRoundStyleE2EaEENS1_15EpilogueDefaultEEEEEvvEEEEvNT_6ParamsE:
	.zero		1664


//--------------------- SYMBOLS --------------------------

	.type		.nv.reservedSmem.offset0,@object
	.size		.nv.reservedSmem.offset0,0x4
	.type		__assertfail,@function
